	.target	sm_90a

	.elftype	@"ET_EXEC"


//--------------------- .note.nv.tkinfo           --------------------------
	.section	.note.nv.tkinfo,"",@"SHT_NOTE"
	.sectionflags	@"SHF_NOTE_NV_TKINFO"
	.tkinfo
        /*0018*/ 	.word	0x00000002
        /*0030*/ 	.string	""
        /*0030*/ 	.string	"ptxas"
        /*0030*/ 	.string	"Cuda compilation tools, release 13.0, V13.0.88"
        /*0030*/ 	.string	"Build cuda_13.0.r13.0/compiler.36424714_0"
        /*0030*/ 	.string	"-arch sm_90a -m 64 "



//--------------------- .note.nv.cuinfo           --------------------------
	.section	.note.nv.cuinfo,"",@"SHT_NOTE"
	.sectionflags	@"SHF_NOTE_NV_CUINFO"
        /*0018*/ 	.short	0x0002
        /*001a*/ 	.short	0x005a
        /*001c*/ 	.short	0x0082
	.zero		2


//--------------------- .nv.info                  --------------------------
	.section	.nv.info,"",@"SHT_CUDA_INFO"
	.align	4


	//----- nvinfo : EIATTR_REGCOUNT
	.align		4
        /*0000*/ 	.byte	0x04, 0x2f
        /*0002*/ 	.short	(.L_12 - .L_11)
	.align		4
.L_11:
        /*0004*/ 	.word	index@(_ZN7cutlass13device_kernelINS_4conv6kernel13ConvUniversalINS1_16ConvProblemShapeILNS1_8OperatorE0ELi3EEENS1_10collective14CollectiveConvINS1_46MainloopSm90TmaGmmaWarpSpecializedImplicitGemmILS5_0ELi4ELi3EN4cute5tupleIJNSA_1CILi1EEESD_SD_EEENS1_36KernelImplicitTmaWarpSpecializedSm90ELi1EEENSB_IJNSC_ILi256EEENSC_ILi128EEENSB_IJNSC_ILi64EEEEEEEEENS_6half_tESM_NSA_8TiledMMAINSA_8MMA_AtomIJNSA_4SM904GMMA26MMA_64x128x16_F32F16F16_SSILNSQ_5MajorE0ELSS_0ELNSQ_7ScaleInE1ELST_1EEEEEENSA_6LayoutISE_NSB_IJNSC_ILi0EEESX_SX_EEEEENSB_IJNSA_10UnderscoreES10_S10_EEEEENS7_6detail26Sm90ImplicitGemmTileTraitsINSA_20SM90_TMA_LOAD_IM2COLENSA_14ComposedLayoutINSA_7SwizzleILi3ELi4ELi3EEENSA_18smem_ptr_flag_bitsILi16EEENSW_INSB_IJNSB_IJNSC_ILi8EEENSC_ILi32EEEEEENSB_IJSJ_SD_EEENSB_IJSD_NSC_ILi4EEEEEEEEENSB_IJNSB_IJSJ_NSC_ILi512EEEEEENSB_IJSD_SX_EEENSB_IJSX_NSC_ILi16384EEEEEEEEEEEEEvEENS14_INSA_13SM90_TMA_LOADENS16_IS18_S1A_NSW_INSB_IJNSB_IJS1B_NSC_ILi16EEEEEES1E_S1G_EEENSB_IJS1J_S1K_NSB_IJSX_NSC_ILi8192EEEEEEEEEEEEEvEEEENS_8epilogue10collective6detail29Sm90TmaWarpSpecializedAdapterINS23_15DefaultEpilogueISM_NSB_IJNSB_IJllllEEESD_SX_EEES28_NS22_6thread17LinearCombinationISM_Li1EffLNS29_9ScaleType4KindE0ELNS_15FloatRoundStyleE2ESM_EENS_4gemm15EpilogueDefaultEEEEEvvEEEEvNT_6ParamsE)
        /*0008*/ 	.word	0x000000ff


	//----- nvinfo : EIATTR_FRAME_SIZE
	.align		4
.L_12:
        /*000c*/ 	.byte	0x04, 0x11
        /*000e*/ 	.short	(.L_14 - .L_13)
	.align		4
.L_13:
        /*0010*/ 	.word	index@(_ZN7cutlass13device_kernelINS_4conv6kernel13ConvUniversalINS1_16ConvProblemShapeILNS1_8OperatorE0ELi3EEENS1_10collective14CollectiveConvINS1_46MainloopSm90TmaGmmaWarpSpecializedImplicitGemmILS5_0ELi4ELi3EN4cute5tupleIJNSA_1CILi1EEESD_SD_EEENS1_36KernelImplicitTmaWarpSpecializedSm90ELi1EEENSB_IJNSC_ILi256EEENSC_ILi128EEENSB_IJNSC_ILi64EEEEEEEEENS_6half_tESM_NSA_8TiledMMAINSA_8MMA_AtomIJNSA_4SM904GMMA26MMA_64x128x16_F32F16F16_SSILNSQ_5MajorE0ELSS_0ELNSQ_7ScaleInE1ELST_1EEEEEENSA_6LayoutISE_NSB_IJNSC_ILi0EEESX_SX_EEEEENSB_IJNSA_10UnderscoreES10_S10_EEEEENS7_6detail26Sm90ImplicitGemmTileTraitsINSA_20SM90_TMA_LOAD_IM2COLENSA_14ComposedLayoutINSA_7SwizzleILi3ELi4ELi3EEENSA_18smem_ptr_flag_bitsILi16EEENSW_INSB_IJNSB_IJNSC_ILi8EEENSC_ILi32EEEEEENSB_IJSJ_SD_EEENSB_IJSD_NSC_ILi4EEEEEEEEENSB_IJNSB_IJSJ_NSC_ILi512EEEEEENSB_IJSD_SX_EEENSB_IJSX_NSC_ILi16384EEEEEEEEEEEEEvEENS14_INSA_13SM90_TMA_LOADENS16_IS18_S1A_NSW_INSB_IJNSB_IJS1B_NSC_ILi16EEEEEES1E_S1G_EEENSB_IJS1J_S1K_NSB_IJSX_NSC_ILi8192EEEEEEEEEEEEEvEEEENS_8epilogue10collective6detail29Sm90TmaWarpSpecializedAdapterINS23_15DefaultEpilogueISM_NSB_IJNSB_IJllllEEESD_SX_EEES28_NS22_6thread17LinearCombinationISM_Li1EffLNS29_9ScaleType4KindE0ELNS_15FloatRoundStyleE2ESM_EENS_4gemm15EpilogueDefaultEEEEEvvEEEEvNT_6ParamsE)
        /*0014*/ 	.word	0x000003e8


	//----- nvinfo : EIATTR_MIN_STACK_SIZE
	.align		4
.L_14:
        /*0018*/ 	.byte	0x04, 0x12
        /*001a*/ 	.short	(.L_16 - .L_15)
	.align		4
.L_15:
        /*001c*/ 	.word	index@(_ZN7cutlass13device_kernelINS_4conv6kernel13ConvUniversalINS1_16ConvProblemShapeILNS1_8OperatorE0ELi3EEENS1_10collective14CollectiveConvINS1_46MainloopSm90TmaGmmaWarpSpecializedImplicitGemmILS5_0ELi4ELi3EN4cute5tupleIJNSA_1CILi1EEESD_SD_EEENS1_36KernelImplicitTmaWarpSpecializedSm90ELi1EEENSB_IJNSC_ILi256EEENSC_ILi128EEENSB_IJNSC_ILi64EEEEEEEEENS_6half_tESM_NSA_8TiledMMAINSA_8MMA_AtomIJNSA_4SM904GMMA26MMA_64x128x16_F32F16F16_SSILNSQ_5MajorE0ELSS_0ELNSQ_7ScaleInE1ELST_1EEEEEENSA_6LayoutISE_NSB_IJNSC_ILi0EEESX_SX_EEEEENSB_IJNSA_10UnderscoreES10_S10_EEEEENS7_6detail26Sm90ImplicitGemmTileTraitsINSA_20SM90_TMA_LOAD_IM2COLENSA_14ComposedLayoutINSA_7SwizzleILi3ELi4ELi3EEENSA_18smem_ptr_flag_bitsILi16EEENSW_INSB_IJNSB_IJNSC_ILi8EEENSC_ILi32EEEEEENSB_IJSJ_SD_EEENSB_IJSD_NSC_ILi4EEEEEEEEENSB_IJNSB_IJSJ_NSC_ILi512EEEEEENSB_IJSD_SX_EEENSB_IJSX_NSC_ILi16384EEEEEEEEEEEEEvEENS14_INSA_13SM90_TMA_LOADENS16_IS18_S1A_NSW_INSB_IJNSB_IJS1B_NSC_ILi16EEEEEES1E_S1G_EEENSB_IJS1J_S1K_NSB_IJSX_NSC_ILi8192EEEEEEEEEEEEEvEEEENS_8epilogue10collective6detail29Sm90TmaWarpSpecializedAdapterINS23_15DefaultEpilogueISM_NSB_IJNSB_IJllllEEESD_SX_EEES28_NS22_6thread17LinearCombinationISM_Li1EffLNS29_9ScaleType4KindE0ELNS_15FloatRoundStyleE2ESM_EENS_4gemm15EpilogueDefaultEEEEEvvEEEEvNT_6ParamsE)
        /*0020*/ 	.word	0x000003e8
.L_16:


//--------------------- .nv.compat                --------------------------
	.section	.nv.compat,"",@"SHT_CUDA_COMPAT_INFO"
	.align	4
        /*0000*/ 	.byte	0x02, 0x09, 0x01, 0x00, 0x02, 0x02, 0x04, 0x00, 0x02, 0x05, 0x05, 0x00, 0x03, 0x07, 0x01, 0x01
        /*0010*/ 	.byte	0x02, 0x03, 0x01, 0x00, 0x02, 0x06, 0x01, 0x00, 0x04, 0x0b, 0x08, 0x00, 0x00, 0x00, 0x00, 0x00
        /*0020*/ 	.byte	0x00, 0x00, 0x00, 0x00


//--------------------- .nv.info._ZN7cutlass13device_kernelINS_4conv6kernel13ConvUniversalINS1_16ConvProblemShapeILNS1_8OperatorE0ELi3EEENS1_10collective14CollectiveConvINS1_46MainloopSm90TmaGmmaWarpSpecializedImplicitGemmILS5_0ELi4ELi3EN4cute5tupleIJNSA_1CILi1EEESD_SD_EEENS1_36KernelImplicitTmaWarpSpecializedSm90ELi1EEENSB_IJNSC_ILi256EEENSC_ILi128EEENSB_IJNSC_ILi64EEEEEEEEENS_6half_tESM_NSA_8TiledMMAINSA_8MMA_AtomIJNSA_4SM904GMMA26MMA_64x128x16_F32F16F16_SSILNSQ_5MajorE0ELSS_0ELNSQ_7ScaleInE1ELST_1EEEEEENSA_6LayoutISE_NSB_IJNSC_ILi0EEESX_SX_EEEEENSB_IJNSA_10UnderscoreES10_S10_EEEEENS7_6detail26Sm90ImplicitGemmTileTraitsINSA_20SM90_TMA_LOAD_IM2COLENSA_14ComposedLayoutINSA_7SwizzleILi3ELi4ELi3EEENSA_18smem_ptr_flag_bitsILi16EEENSW_INSB_IJNSB_IJNSC_ILi8EEENSC_ILi32EEEEEENSB_IJSJ_SD_EEENSB_IJSD_NSC_ILi4EEEEEEEEENSB_IJNSB_IJSJ_NSC_ILi512EEEEEENSB_IJSD_SX_EEENSB_IJSX_NSC_ILi16384EEEEEEEEEEEEEvEENS14_INSA_13SM90_TMA_LOADENS16_IS18_S1A_NSW_INSB_IJNSB_IJS1B_NSC_ILi16EEEEEES1E_S1G_EEENSB_IJS1J_S1K_NSB_IJSX_NSC_ILi8192EEEEEEEEEEEEEvEEEENS_8epilogue10collective6detail29Sm90TmaWarpSpecializedAdapterINS23_15DefaultEpilogueISM_NSB_IJNSB_IJllllEEESD_SX_EEES28_NS22_6thread17LinearCombinationISM_Li1EffLNS29_9ScaleType4KindE0ELNS_15FloatRoundStyleE2ESM_EENS_4gemm15EpilogueDefaultEEEEEvvEEEEvNT_6ParamsE --------------------------
	.section	.nv.info._ZN7cutlass13device_kernelINS_4conv6kernel13ConvUniversalINS1_16ConvProblemShapeILNS1_8OperatorE0ELi3EEENS1_10collective14CollectiveConvINS1_46MainloopSm90TmaGmmaWarpSpecializedImplicitGemmILS5_0ELi4ELi3EN4cute5tupleIJNSA_1CILi1EEESD_SD_EEENS1_36KernelImplicitTmaWarpSpecializedSm90ELi1EEENSB_IJNSC_ILi256EEENSC_ILi128EEENSB_IJNSC_ILi64EEEEEEEEENS_6half_tESM_NSA_8TiledMMAINSA_8MMA_AtomIJNSA_4SM904GMMA26MMA_64x128x16_F32F16F16_SSILNSQ_5MajorE0ELSS_0ELNSQ_7ScaleInE1ELST_1EEEEEENSA_6LayoutISE_NSB_IJNSC_ILi0EEESX_SX_EEEEENSB_IJNSA_10UnderscoreES10_S10_EEEEENS7_6detail26Sm90ImplicitGemmTileTraitsINSA_20SM90_TMA_LOAD_IM2COLENSA_14ComposedLayoutINSA_7SwizzleILi3ELi4ELi3EEENSA_18smem_ptr_flag_bitsILi16EEENSW_INSB_IJNSB_IJNSC_ILi8EEENSC_ILi32EEEEEENSB_IJSJ_SD_EEENSB_IJSD_NSC_ILi4EEEEEEEEENSB_IJNSB_IJSJ_NSC_ILi512EEEEEENSB_IJSD_SX_EEENSB_IJSX_NSC_ILi16384EEEEEEEEEEEEEvEENS14_INSA_13SM90_TMA_LOADENS16_IS18_S1A_NSW_INSB_IJNSB_IJS1B_NSC_ILi16EEEEEES1E_S1G_EEENSB_IJS1J_S1K_NSB_IJSX_NSC_ILi8192EEEEEEEEEEEEEvEEEENS_8epilogue10collective6detail29Sm90TmaWarpSpecializedAdapterINS23_15DefaultEpilogueISM_NSB_IJNSB_IJllllEEESD_SX_EEES28_NS22_6thread17LinearCombinationISM_Li1EffLNS29_9ScaleType4KindE0ELNS_15FloatRoundStyleE2ESM_EENS_4gemm15EpilogueDefaultEEEEEvvEEEEvNT_6ParamsE,"",@"SHT_CUDA_INFO"
	.sectionflags	@""
	.align	4


	//----- nvinfo : EIATTR_CUDA_API_VERSION
	.align		4
        /*0000*/ 	.byte	0x04, 0x37
        /*0002*/ 	.short	(.L_18 - .L_17)
.L_17:
        /*0004*/ 	.word	0x00000082


	//----- nvinfo : EIATTR_KPARAM_INFO
	.align		4
.L_18:
        /*0008*/ 	.byte	0x04, 0x17
        /*000a*/ 	.short	(.L_20 - .L_19)
.L_19:
        /*000c*/ 	.word	0x00000000
        /*0010*/ 	.short	0x0000
        /*0012*/ 	.short	0x0070
        /*0014*/ 	.byte	0x00, 0xf0, 0x01, 0x10


	//----- nvinfo : EIATTR_SPARSE_MMA_MASK
	.align		4
.L_20:
        /*0018*/ 	.byte	0x03, 0x50
        /*001a*/ 	.short	0x0000


	//----- nvinfo : EIATTR_MAXREG_COUNT
	.align		4
        /*001c*/ 	.byte	0x03, 0x1b
        /*001e*/ 	.short	0x00ff


	//----- nvinfo : EIATTR_NUM_BARRIERS
	.align		4
        /*0020*/ 	.byte	0x02, 0x4c
        /*0022*/ 	.byte	0x01
	.zero		1


	//----- nvinfo : EIATTR_ANNOTATIONS
	.align		4
        /*0024*/ 	.byte	0x04, 0x55
        /*0026*/ 	.short	(.L_22 - .L_21)


	//   ....[0]....
.L_21:
        /*0028*/ 	.word	0x00000001
        /*002c*/ 	.byte	0x40, 0x07, 0x00, 0x00, 0x01, 0x00, 0x00, 0x00, 0x80, 0x07, 0x00, 0x00, 0x01, 0x00, 0x00, 0x00
        /* <DEDUP_REMOVED lines=368> */
        /*173c*/ 	.byte	0xf0, 0x1e, 0x01, 0x00, 0x01, 0x00, 0x00, 0x00, 0xd0, 0x21, 0x01, 0x00


	//----- nvinfo : EIATTR_MERCURY_ISA_VERSION
	.align		4
.L_22:
        /*1748*/ 	.byte	0x03, 0x5f
        /*174a*/ 	.short	0x0101


	//----- nvinfo : EIATTR_COOP_GROUP_MASK_REGIDS
	.align		4
        /*174c*/ 	.byte	0x04, 0x29
        /*174e*/ 	.short	(.L_24 - .L_23)


	//   ....[0]....
.L_23:
        /*1750*/ 	.word	0xffffffff


	//   ....[1]....
        /*1754*/ 	.word	0xffffffff


	//   ....[2]....
        /*1758*/ 	.word	0xffffffff


	//----- nvinfo : EIATTR_COOP_GROUP_INSTR_OFFSETS
	.align		4
.L_24:
        /*175c*/ 	.byte	0x04, 0x28
        /*175e*/ 	.short	(.L_26 - .L_25)


	//   ....[0]....
.L_25:
        /*1760*/ 	.word	0x00000060


	//   ....[1]....
        /*1764*/ 	.word	0x00000090


	//   ....[2]....
        /*1768*/ 	.word	0x00000190


	//----- nvinfo : EIATTR_MBARRIER_INSTR_OFFSETS
	.align		4
.L_26:
        /*176c*/ 	.byte	0x04, 0x39
        /*176e*/ 	.short	(.L_28 - .L_27)


	//   ....[0]....
.L_27:
        /*1770*/ 	.word	0x000002e0
        /*1774*/ 	.word	0x000000ff
        /*1778*/ 	.word	0x00030000
        /*177c*/ 	.short	0x0100
        /*177e*/ 	.byte	0x0a
	.zero		1


	//   ....[1]....
        /*1780*/ 	.word	0x000002f0
        /*1784*/ 	.word	0x000000ff
        /*1788*/ 	.word	0x00030020
        /*178c*/ 	.short	0x0100
        /*178e*/ 	.byte	0x0a
	.zero		1


	//   ....[2]....
        /*1790*/ 	.word	0x00000300
        /*1794*/ 	.word	0x000000ff
        /*1798*/ 	.word	0x00030008
        /*179c*/ 	.short	0x0100
        /*179e*/ 	.byte	0x0a
	.zero		1


	//   ....[3]....
        /*17a0*/ 	.word	0x00000310
        /*17a4*/ 	.word	0x000000ff
        /*17a8*/ 	.word	0x00030028
        /*17ac*/ 	.short	0x0100
        /*17ae*/ 	.byte	0x0a
	.zero		1


	//   ....[4]....
        /*17b0*/ 	.word	0x00000320
        /*17b4*/ 	.word	0x000000ff
        /*17b8*/ 	.word	0x00030010
        /*17bc*/ 	.short	0x0100
        /*17be*/ 	.byte	0x0a
	.zero		1


	//   ....[5]....
        /*17c0*/ 	.word	0x00000330
        /*17c4*/ 	.word	0x000000ff
        /*17c8*/ 	.word	0x00030030
        /*17cc*/ 	.short	0x0100
        /*17ce*/ 	.byte	0x0a
	.zero		1


	//   ....[6]....
        /*17d0*/ 	.word	0x00000340
        /*17d4*/ 	.word	0x000000ff
        /*17d8*/ 	.word	0x00030018
        /*17dc*/ 	.short	0x0100
        /*17de*/ 	.byte	0x0a
	.zero		1


	//   ....[7]....
        /*17e0*/ 	.word	0x00000350
        /*17e4*/ 	.word	0x000000ff
        /*17e8*/ 	.word	0x00030038
        /*17ec*/ 	.short	0x0100
        /*17ee*/ 	.byte	0x0a
	.zero		1


	//   ....[8]....
        /*17f0*/ 	.word	0x00001220
        /*17f4*/ 	.word	0x00000003
        /*17f8*/ 	.word	0x00030000
        /*17fc*/ 	.short	0x010a
        /*17fe*/ 	.byte	0x3f
	.zero		1


	//   ....[9]....
        /*1800*/ 	.word	0x00003640
        /*1804*/ 	.word	0x00000000
        /*1808*/ 	.word	0x00030000
        /*180c*/ 	.short	0x010a
        /*180e*/ 	.byte	0x3f
	.zero		1


	//   ....[10]....
        /*1810*/ 	.word	0x00005ed0
        /*1814*/ 	.word	0x000000ff
        /*1818*/ 	.word	0x00000000
        /*181c*/ 	.short	0x0101
        /*181e*/ 	.byte	0x09
	.zero		1


	//   ....[11]....
        /*1820*/ 	.word	0x000060c0
        /*1824*/ 	.word	0x000000ff
        /*1828*/ 	.word	0x00000000
        /*182c*/ 	.short	0x0101
        /*182e*/ 	.byte	0x04
	.zero		1


	//   ....[12]....
        /*1830*/ 	.word	0x00016290
        /*1834*/ 	.word	0x00000010
        /*1838*/ 	.word	0x00030020
        /*183c*/ 	.short	0x010a
        /*183e*/ 	.byte	0x3f
	.zero		1


	//   ....[13]....
        /*1840*/ 	.word	0x00016a50
        /*1844*/ 	.word	0x00000003
        /*1848*/ 	.word	0x00000000
        /*184c*/ 	.short	0x010a
        /*184e*/ 	.byte	0x3f
	.zero		1


	//   ....[14]....
        /*1850*/ 	.word	0x00016b20
        /*1854*/ 	.word	0x00000003
        /*1858*/ 	.word	0x00000000
        /*185c*/ 	.short	0x010a
        /*185e*/ 	.byte	0x3f
	.zero		1


	//   ....[15]....
        /*1860*/ 	.word	0x00016bf0
        /*1864*/ 	.word	0x00000003
        /*1868*/ 	.word	0x00000000
        /*186c*/ 	.short	0x010a
        /*186e*/ 	.byte	0x3f
	.zero		1


	//   ....[16]....
        /*1870*/ 	.word	0x00016cc0
        /*1874*/ 	.word	0x00000003
        /*1878*/ 	.word	0x00000000
        /*187c*/ 	.short	0x010a
        /*187e*/ 	.byte	0x3f
	.zero		1


	//----- nvinfo : EIATTR_NUM_MBARRIERS
	.align		4
.L_28:
        /*1880*/ 	.byte	0x03, 0x38
        /*1882*/ 	.short	0x0008


	//----- nvinfo : EIATTR_EXIT_INSTR_OFFSETS
	.align		4
        /*1884*/ 	.byte	0x04, 0x1c
        /*1886*/ 	.short	(.L_30 - .L_29)


	//   ....[0]....
.L_29:
        /*1888*/ 	.word	0x00000730


	//   ....[1]....
        /*188c*/ 	.word	0x00006300


	//   ....[2]....
        /*1890*/ 	.word	0x00011670


	//   ....[3]....
        /*1894*/ 	.word	0x000116b0


	//   ....[4]....
        /*1898*/ 	.word	0x00016000


	//   ....[5]....
        /*189c*/ 	.word	0x00016040


	//   ....[6]....
        /*18a0*/ 	.word	0x00016060


	//   ....[7]....
        /*18a4*/ 	.word	0x00016920


	//   ....[8]....
        /*18a8*/ 	.word	0x00016cf0


	//----- nvinfo : EIATTR_MAX_THREADS
	.align		4
.L_30:
        /*18ac*/ 	.byte	0x04, 0x05
        /*18ae*/ 	.short	(.L_32 - .L_31)
.L_31:
        /*18b0*/ 	.word	0x00000100
        /*18b4*/ 	.word	0x00000001
        /*18b8*/ 	.word	0x00000001


	//----- nvinfo : EIATTR_CRS_STACK_SIZE
	.align		4
.L_32:
        /*18bc*/ 	.byte	0x04, 0x1e
        /*18be*/ 	.short	(.L_34 - .L_33)
.L_33:
        /*18c0*/ 	.word	0x00000000


	//----- nvinfo : EIATTR_CBANK_PARAM_SIZE
	.align		4
.L_34:
        /*18c4*/ 	.byte	0x03, 0x19
        /*18c6*/ 	.short	0x0470


	//----- nvinfo : EIATTR_PARAM_CBANK
	.align		4
        /*18c8*/ 	.byte	0x04, 0x0a
        /*18ca*/ 	.short	(.L_36 - .L_35)
	.align		4
.L_35:
        /*18cc*/ 	.word	index@(.nv.constant0._ZN7cutlass13device_kernelINS_4conv6kernel13ConvUniversalINS1_16ConvProblemShapeILNS1_8OperatorE0ELi3EEENS1_10collective14CollectiveConvINS1_46MainloopSm90TmaGmmaWarpSpecializedImplicitGemmILS5_0ELi4ELi3EN4cute5tupleIJNSA_1CILi1EEESD_SD_EEENS1_36KernelImplicitTmaWarpSpecializedSm90ELi1EEENSB_IJNSC_ILi256EEENSC_ILi128EEENSB_IJNSC_ILi64EEEEEEEEENS_6half_tESM_NSA_8TiledMMAINSA_8MMA_AtomIJNSA_4SM904GMMA26MMA_64x128x16_F32F16F16_SSILNSQ_5MajorE0ELSS_0ELNSQ_7ScaleInE1ELST_1EEEEEENSA_6LayoutISE_NSB_IJNSC_ILi0EEESX_SX_EEEEENSB_IJNSA_10UnderscoreES10_S10_EEEEENS7_6detail26Sm90ImplicitGemmTileTraitsINSA_20SM90_TMA_LOAD_IM2COLENSA_14ComposedLayoutINSA_7SwizzleILi3ELi4ELi3EEENSA_18smem_ptr_flag_bitsILi16EEENSW_INSB_IJNSB_IJNSC_ILi8EEENSC_ILi32EEEEEENSB_IJSJ_SD_EEENSB_IJSD_NSC_ILi4EEEEEEEEENSB_IJNSB_IJSJ_NSC_ILi512EEEEEENSB_IJSD_SX_EEENSB_IJSX_NSC_ILi16384EEEEEEEEEEEEEvEENS14_INSA_13SM90_TMA_LOADENS16_IS18_S1A_NSW_INSB_IJNSB_IJS1B_NSC_ILi16EEEEEES1E_S1G_EEENSB_IJS1J_S1K_NSB_IJSX_NSC_ILi8192EEEEEEEEEEEEEvEEEENS_8epilogue10collective6detail29Sm90TmaWarpSpecializedAdapterINS23_15DefaultEpilogueISM_NSB_IJNSB_IJllllEEESD_SX_EEES28_NS22_6thread17LinearCombinationISM_Li1EffLNS29_9ScaleType4KindE0ELNS_15FloatRoundStyleE2ESM_EENS_4gemm15EpilogueDefaultEEEEEvvEEEEvNT_6ParamsE)
        /*18d0*/ 	.short	0x0210
        /*18d2*/ 	.short	0x0470


	//----- nvinfo : EIATTR_SW_WAR
	.align		4
.L_36:
        /*18d4*/ 	.byte	0x04, 0x36
        /*18d6*/ 	.short	(.L_38 - .L_37)
.L_37:
        /*18d8*/ 	.word	0x00000008
.L_38:


//--------------------- .nv.callgraph             --------------------------
	.section	.nv.callgraph,"",@"SHT_CUDA_CALLGRAPH"
	.align	4
	.sectionentsize	8
	.align		4
        /*0000*/ 	.word	0x00000000
	.align		4
        /*0004*/ 	.word	0xffffffff
	.align		4
        /*0008*/ 	.word	0x00000000
	.align		4
        /*000c*/ 	.word	0xfffffffe
	.align		4
        /*0010*/ 	.word	0x00000000
	.align		4
        /*0014*/ 	.word	0xfffffffd
	.align		4
        /*0018*/ 	.word	0x00000000
	.align		4
        /*001c*/ 	.word	0xfffffffc


//--------------------- .nv.constant4             --------------------------
	.section	.nv.constant4,"a",@progbits
	.align	8
	.align		8
.nv.constant4:
        /*0000*/ 	.dword	_ZN39_INTERNAL_df62576a_4_k_cu_699109d9_37934cuda3std3__45__cpo5beginE
	.align		8
        /*0008*/ 	.dword	_ZN39_INTERNAL_df62576a_4_k_cu_699109d9_37934cuda3std3__45__cpo3endE
	.align		8
        /*0010*/ 	.dword	_ZN39_INTERNAL_df62576a_4_k_cu_699109d9_37934cuda3std3__45__cpo6cbeginE
	.align		8
        /*0018*/ 	.dword	_ZN39_INTERNAL_df62576a_4_k_cu_699109d9_37934cuda3std3__45__cpo4cendE
	.align		8
        /*0020*/ 	.dword	_ZN39_INTERNAL_df62576a_4_k_cu_699109d9_37934cuda3std3__441_GLOBAL__N__df62576a_4_k_cu_699109d9_37936ignoreE
	.align		8
        /*0028*/ 	.dword	_ZN39_INTERNAL_df62576a_4_k_cu_699109d9_37934cuda3std3__419piecewise_constructE
	.align		8
        /*0030*/ 	.dword	_ZN39_INTERNAL_df62576a_4_k_cu_699109d9_37934cuda3std3__48in_placeE
	.align		8
        /*0038*/ 	.dword	_ZN39_INTERNAL_df62576a_4_k_cu_699109d9_37934cuda3std6ranges3__45__cpo4swapE
	.align		8
        /*0040*/ 	.dword	_ZN39_INTERNAL_df62576a_4_k_cu_699109d9_37934cuda3std6ranges3__45__cpo9iter_moveE
	.align		8
        /*0048*/ 	.dword	_ZN39_INTERNAL_df62576a_4_k_cu_699109d9_37934cute7productE
	.align		8
        /*0050*/ 	.dword	_ZN39_INTERNAL_df62576a_4_k_cu_699109d9_37934cute1_E


//--------------------- .text._ZN7cutlass13device_kernelINS_4conv6kernel13ConvUniversalINS1_16ConvProblemShapeILNS1_8OperatorE0ELi3EEENS1_10collective14CollectiveConvINS1_46MainloopSm90TmaGmmaWarpSpecializedImplicitGemmILS5_0ELi4ELi3EN4cute5tupleIJNSA_1CILi1EEESD_SD_EEENS1_36KernelImplicitTmaWarpSpecializedSm90ELi1EEENSB_IJNSC_ILi256EEENSC_ILi128EEENSB_IJNSC_ILi64EEEEEEEEENS_6half_tESM_NSA_8TiledMMAINSA_8MMA_AtomIJNSA_4SM904GMMA26MMA_64x128x16_F32F16F16_SSILNSQ_5MajorE0ELSS_0ELNSQ_7ScaleInE1ELST_1EEEEEENSA_6LayoutISE_NSB_IJNSC_ILi0EEESX_SX_EEEEENSB_IJNSA_10UnderscoreES10_S10_EEEEENS7_6detail26Sm90ImplicitGemmTileTraitsINSA_20SM90_TMA_LOAD_IM2COLENSA_14ComposedLayoutINSA_7SwizzleILi3ELi4ELi3EEENSA_18smem_ptr_flag_bitsILi16EEENSW_INSB_IJNSB_IJNSC_ILi8EEENSC_ILi32EEEEEENSB_IJSJ_SD_EEENSB_IJSD_NSC_ILi4EEEEEEEEENSB_IJNSB_IJSJ_NSC_ILi512EEEEEENSB_IJSD_SX_EEENSB_IJSX_NSC_ILi16384EEEEEEEEEEEEEvEENS14_INSA_13SM90_TMA_LOADENS16_IS18_S1A_NSW_INSB_IJNSB_IJS1B_NSC_ILi16EEEEEES1E_S1G_EEENSB_IJS1J_S1K_NSB_IJSX_NSC_ILi8192EEEEEEEEEEEEEvEEEENS_8epilogue10collective6detail29Sm90TmaWarpSpecializedAdapterINS23_15DefaultEpilogueISM_NSB_IJNSB_IJllllEEESD_SX_EEES28_NS22_6thread17LinearCombinationISM_Li1EffLNS29_9ScaleType4KindE0ELNS_15FloatRoundStyleE2ESM_EENS_4gemm15EpilogueDefaultEEEEEvvEEEEvNT_6ParamsE --------------------------
	.section	.text._ZN7cutlass13device_kernelINS_4conv6kernel13ConvUniversalINS1_16ConvProblemShapeILNS1_8OperatorE0ELi3EEENS1_10collective14CollectiveConvINS1_46MainloopSm90TmaGmmaWarpSpecializedImplicitGemmILS5_0ELi4ELi3EN4cute5tupleIJNSA_1CILi1EEESD_SD_EEENS1_36KernelImplicitTmaWarpSpecializedSm90ELi1EEENSB_IJNSC_ILi256EEENSC_ILi128EEENSB_IJNSC_ILi64EEEEEEEEENS_6half_tESM_NSA_8TiledMMAINSA_8MMA_AtomIJNSA_4SM904GMMA26MMA_64x128x16_F32F16F16_SSILNSQ_5MajorE0ELSS_0ELNSQ_7ScaleInE1ELST_1EEEEEENSA_6LayoutISE_NSB_IJNSC_ILi0EEESX_SX_EEEEENSB_IJNSA_10UnderscoreES10_S10_EEEEENS7_6detail26Sm90ImplicitGemmTileTraitsINSA_20SM90_TMA_LOAD_IM2COLENSA_14ComposedLayoutINSA_7SwizzleILi3ELi4ELi3EEENSA_18smem_ptr_flag_bitsILi16EEENSW_INSB_IJNSB_IJNSC_ILi8EEENSC_ILi32EEEEEENSB_IJSJ_SD_EEENSB_IJSD_NSC_ILi4EEEEEEEEENSB_IJNSB_IJSJ_NSC_ILi512EEEEEENSB_IJSD_SX_EEENSB_IJSX_NSC_ILi16384EEEEEEEEEEEEEvEENS14_INSA_13SM90_TMA_LOADENS16_IS18_S1A_NSW_INSB_IJNSB_IJS1B_NSC_ILi16EEEEEES1E_S1G_EEENSB_IJS1J_S1K_NSB_IJSX_NSC_ILi8192EEEEEEEEEEEEEvEEEENS_8epilogue10collective6detail29Sm90TmaWarpSpecializedAdapterINS23_15DefaultEpilogueISM_NSB_IJNSB_IJllllEEESD_SX_EEES28_NS22_6thread17LinearCombinationISM_Li1EffLNS29_9ScaleType4KindE0ELNS_15FloatRoundStyleE2ESM_EENS_4gemm15EpilogueDefaultEEEEEvvEEEEvNT_6ParamsE,"ax",@progbits
	.align	128
.text._ZN7cutlass13device_kernelINS_4conv6kernel13ConvUniversalINS1_16ConvProblemShapeILNS1_8OperatorE0ELi3EEENS1_10collective14CollectiveConvINS1_46MainloopSm90TmaGmmaWarpSpecializedImplicitGemmILS5_0ELi4ELi3EN4cute5tupleIJNSA_1CILi1EEESD_SD_EEENS1_36KernelImplicitTmaWarpSpecializedSm90ELi1EEENSB_IJNSC_ILi256EEENSC_ILi128EEENSB_IJNSC_ILi64EEEEEEEEENS_6half_tESM_NSA_8TiledMMAINSA_8MMA_AtomIJNSA_4SM904GMMA26MMA_64x128x16_F32F16F16_SSILNSQ_5MajorE0ELSS_0ELNSQ_7ScaleInE1ELST_1EEEEEENSA_6LayoutISE_NSB_IJNSC_ILi0EEESX_SX_EEEEENSB_IJNSA_10UnderscoreES10_S10_EEEEENS7_6detail26Sm90ImplicitGemmTileTraitsINSA_20SM90_TMA_LOAD_IM2COLENSA_14ComposedLayoutINSA_7SwizzleILi3ELi4ELi3EEENSA_18smem_ptr_flag_bitsILi16EEENSW_INSB_IJNSB_IJNSC_ILi8EEENSC_ILi32EEEEEENSB_IJSJ_SD_EEENSB_IJSD_NSC_ILi4EEEEEEEEENSB_IJNSB_IJSJ_NSC_ILi512EEEEEENSB_IJSD_SX_EEENSB_IJSX_NSC_ILi16384EEEEEEEEEEEEEvEENS14_INSA_13SM90_TMA_LOADENS16_IS18_S1A_NSW_INSB_IJNSB_IJS1B_NSC_ILi16EEEEEES1E_S1G_EEENSB_IJS1J_S1K_NSB_IJSX_NSC_ILi8192EEEEEEEEEEEEEvEEEENS_8epilogue10collective6detail29Sm90TmaWarpSpecializedAdapterINS23_15DefaultEpilogueISM_NSB_IJNSB_IJllllEEESD_SX_EEES28_NS22_6thread17LinearCombinationISM_Li1EffLNS29_9ScaleType4KindE0ELNS_15FloatRoundStyleE2ESM_EENS_4gemm15EpilogueDefaultEEEEEvvEEEEvNT_6ParamsE:
        .type           _ZN7cutlass13device_kernelINS_4conv6kernel13ConvUniversalINS1_16ConvProblemShapeILNS1_8OperatorE0ELi3EEENS1_10collective14CollectiveConvINS1_46MainloopSm90TmaGmmaWarpSpecializedImplicitGemmILS5_0ELi4ELi3EN4cute5tupleIJNSA_1CILi1EEESD_SD_EEENS1_36KernelImplicitTmaWarpSpecializedSm90ELi1EEENSB_IJNSC_ILi256EEENSC_ILi128EEENSB_IJNSC_ILi64EEEEEEEEENS_6half_tESM_NSA_8TiledMMAINSA_8MMA_AtomIJNSA_4SM904GMMA26MMA_64x128x16_F32F16F16_SSILNSQ_5MajorE0ELSS_0ELNSQ_7ScaleInE1ELST_1EEEEEENSA_6LayoutISE_NSB_IJNSC_ILi0EEESX_SX_EEEEENSB_IJNSA_10UnderscoreES10_S10_EEEEENS7_6detail26Sm90ImplicitGemmTileTraitsINSA_20SM90_TMA_LOAD_IM2COLENSA_14ComposedLayoutINSA_7SwizzleILi3ELi4ELi3EEENSA_18smem_ptr_flag_bitsILi16EEENSW_INSB_IJNSB_IJNSC_ILi8EEENSC_ILi32EEEEEENSB_IJSJ_SD_EEENSB_IJSD_NSC_ILi4EEEEEEEEENSB_IJNSB_IJSJ_NSC_ILi512EEEEEENSB_IJSD_SX_EEENSB_IJSX_NSC_ILi16384EEEEEEEEEEEEEvEENS14_INSA_13SM90_TMA_LOADENS16_IS18_S1A_NSW_INSB_IJNSB_IJS1B_NSC_ILi16EEEEEES1E_S1G_EEENSB_IJS1J_S1K_NSB_IJSX_NSC_ILi8192EEEEEEEEEEEEEvEEEENS_8epilogue10collective6detail29Sm90TmaWarpSpecializedAdapterINS23_15DefaultEpilogueISM_NSB_IJNSB_IJllllEEESD_SX_EEES28_NS22_6thread17LinearCombinationISM_Li1EffLNS29_9ScaleType4KindE0ELNS_15FloatRoundStyleE2ESM_EENS_4gemm15EpilogueDefaultEEEEEvvEEEEvNT_6ParamsE,@function
        .size           _ZN7cutlass13device_kernelINS_4conv6kernel13ConvUniversalINS1_16ConvProblemShapeILNS1_8OperatorE0ELi3EEENS1_10collective14CollectiveConvINS1_46MainloopSm90TmaGmmaWarpSpecializedImplicitGemmILS5_0ELi4ELi3EN4cute5tupleIJNSA_1CILi1EEESD_SD_EEENS1_36KernelImplicitTmaWarpSpecializedSm90ELi1EEENSB_IJNSC_ILi256EEENSC_ILi128EEENSB_IJNSC_ILi64EEEEEEEEENS_6half_tESM_NSA_8TiledMMAINSA_8MMA_AtomIJNSA_4SM904GMMA26MMA_64x128x16_F32F16F16_SSILNSQ_5MajorE0ELSS_0ELNSQ_7ScaleInE1ELST_1EEEEEENSA_6LayoutISE_NSB_IJNSC_ILi0EEESX_SX_EEEEENSB_IJNSA_10UnderscoreES10_S10_EEEEENS7_6detail26Sm90ImplicitGemmTileTraitsINSA_20SM90_TMA_LOAD_IM2COLENSA_14ComposedLayoutINSA_7SwizzleILi3ELi4ELi3EEENSA_18smem_ptr_flag_bitsILi16EEENSW_INSB_IJNSB_IJNSC_ILi8EEENSC_ILi32EEEEEENSB_IJSJ_SD_EEENSB_IJSD_NSC_ILi4EEEEEEEEENSB_IJNSB_IJSJ_NSC_ILi512EEEEEENSB_IJSD_SX_EEENSB_IJSX_NSC_ILi16384EEEEEEEEEEEEEvEENS14_INSA_13SM90_TMA_LOADENS16_IS18_S1A_NSW_INSB_IJNSB_IJS1B_NSC_ILi16EEEEEES1E_S1G_EEENSB_IJS1J_S1K_NSB_IJSX_NSC_ILi8192EEEEEEEEEEEEEvEEEENS_8epilogue10collective6detail29Sm90TmaWarpSpecializedAdapterINS23_15DefaultEpilogueISM_NSB_IJNSB_IJllllEEESD_SX_EEES28_NS22_6thread17LinearCombinationISM_Li1EffLNS29_9ScaleType4KindE0ELNS_15FloatRoundStyleE2ESM_EENS_4gemm15EpilogueDefaultEEEEEvvEEEEvNT_6ParamsE,(.L_x_535 - _ZN7cutlass13device_kernelINS_4conv6kernel13ConvUniversalINS1_16ConvProblemShapeILNS1_8OperatorE0ELi3EEENS1_10collective14CollectiveConvINS1_46MainloopSm90TmaGmmaWarpSpecializedImplicitGemmILS5_0ELi4ELi3EN4cute5tupleIJNSA_1CILi1EEESD_SD_EEENS1_36KernelImplicitTmaWarpSpecializedSm90ELi1EEENSB_IJNSC_ILi256EEENSC_ILi128EEENSB_IJNSC_ILi64EEEEEEEEENS_6half_tESM_NSA_8TiledMMAINSA_8MMA_AtomIJNSA_4SM904GMMA26MMA_64x128x16_F32F16F16_SSILNSQ_5MajorE0ELSS_0ELNSQ_7ScaleInE1ELST_1EEEEEENSA_6LayoutISE_NSB_IJNSC_ILi0EEESX_SX_EEEEENSB_IJNSA_10UnderscoreES10_S10_EEEEENS7_6detail26Sm90ImplicitGemmTileTraitsINSA_20SM90_TMA_LOAD_IM2COLENSA_14ComposedLayoutINSA_7SwizzleILi3ELi4ELi3EEENSA_18smem_ptr_flag_bitsILi16EEENSW_INSB_IJNSB_IJNSC_ILi8EEENSC_ILi32EEEEEENSB_IJSJ_SD_EEENSB_IJSD_NSC_ILi4EEEEEEEEENSB_IJNSB_IJSJ_NSC_ILi512EEEEEENSB_IJSD_SX_EEENSB_IJSX_NSC_ILi16384EEEEEEEEEEEEEvEENS14_INSA_13SM90_TMA_LOADENS16_IS18_S1A_NSW_INSB_IJNSB_IJS1B_NSC_ILi16EEEEEES1E_S1G_EEENSB_IJS1J_S1K_NSB_IJSX_NSC_ILi8192EEEEEEEEEEEEEvEEEENS_8epilogue10collective6detail29Sm90TmaWarpSpecializedAdapterINS23_15DefaultEpilogueISM_NSB_IJNSB_IJllllEEESD_SX_EEES28_NS22_6thread17LinearCombinationISM_Li1EffLNS29_9ScaleType4KindE0ELNS_15FloatRoundStyleE2ESM_EENS_4gemm15EpilogueDefaultEEEEEvvEEEEvNT_6ParamsE)
        .other          _ZN7cutlass13device_kernelINS_4conv6kernel13ConvUniversalINS1_16ConvProblemShapeILNS1_8OperatorE0ELi3EEENS1_10collective14CollectiveConvINS1_46MainloopSm90TmaGmmaWarpSpecializedImplicitGemmILS5_0ELi4ELi3EN4cute5tupleIJNSA_1CILi1EEESD_SD_EEENS1_36KernelImplicitTmaWarpSpecializedSm90ELi1EEENSB_IJNSC_ILi256EEENSC_ILi128EEENSB_IJNSC_ILi64EEEEEEEEENS_6half_tESM_NSA_8TiledMMAINSA_8MMA_AtomIJNSA_4SM904GMMA26MMA_64x128x16_F32F16F16_SSILNSQ_5MajorE0ELSS_0ELNSQ_7ScaleInE1ELST_1EEEEEENSA_6LayoutISE_NSB_IJNSC_ILi0EEESX_SX_EEEEENSB_IJNSA_10UnderscoreES10_S10_EEEEENS7_6detail26Sm90ImplicitGemmTileTraitsINSA_20SM90_TMA_LOAD_IM2COLENSA_14ComposedLayoutINSA_7SwizzleILi3ELi4ELi3EEENSA_18smem_ptr_flag_bitsILi16EEENSW_INSB_IJNSB_IJNSC_ILi8EEENSC_ILi32EEEEEENSB_IJSJ_SD_EEENSB_IJSD_NSC_ILi4EEEEEEEEENSB_IJNSB_IJSJ_NSC_ILi512EEEEEENSB_IJSD_SX_EEENSB_IJSX_NSC_ILi16384EEEEEEEEEEEEEvEENS14_INSA_13SM90_TMA_LOADENS16_IS18_S1A_NSW_INSB_IJNSB_IJS1B_NSC_ILi16EEEEEES1E_S1G_EEENSB_IJS1J_S1K_NSB_IJSX_NSC_ILi8192EEEEEEEEEEEEEvEEEENS_8epilogue10collective6detail29Sm90TmaWarpSpecializedAdapterINS23_15DefaultEpilogueISM_NSB_IJNSB_IJllllEEESD_SX_EEES28_NS22_6thread17LinearCombinationISM_Li1EffLNS29_9ScaleType4KindE0ELNS_15FloatRoundStyleE2ESM_EENS_4gemm15EpilogueDefaultEEEEEvvEEEEvNT_6ParamsE,@"STO_CUDA_ENTRY STV_DEFAULT"
_ZN7cutlass13device_kernelINS_4conv6kernel13ConvUniversalINS1_16ConvProblemShapeILNS1_8OperatorE0ELi3EEENS1_10collective14CollectiveConvINS1_46MainloopSm90TmaGmmaWarpSpecializedImplicitGemmILS5_0ELi4ELi3EN4cute5tupleIJNSA_1CILi1EEESD_SD_EEENS1_36KernelImplicitTmaWarpSpecializedSm90ELi1EEENSB_IJNSC_ILi256EEENSC_ILi128EEENSB_IJNSC_ILi64EEEEEEEEENS_6half_tESM_NSA_8TiledMMAINSA_8MMA_AtomIJNSA_4SM904GMMA26MMA_64x128x16_F32F16F16_SSILNSQ_5MajorE0ELSS_0ELNSQ_7ScaleInE1ELST_1EEEEEENSA_6LayoutISE_NSB_IJNSC_ILi0EEESX_SX_EEEEENSB_IJNSA_10UnderscoreES10_S10_EEEEENS7_6detail26Sm90ImplicitGemmTileTraitsINSA_20SM90_TMA_LOAD_IM2COLENSA_14ComposedLayoutINSA_7SwizzleILi3ELi4ELi3EEENSA_18smem_ptr_flag_bitsILi16EEENSW_INSB_IJNSB_IJNSC_ILi8EEENSC_ILi32EEEEEENSB_IJSJ_SD_EEENSB_IJSD_NSC_ILi4EEEEEEEEENSB_IJNSB_IJSJ_NSC_ILi512EEEEEENSB_IJSD_SX_EEENSB_IJSX_NSC_ILi16384EEEEEEEEEEEEEvEENS14_INSA_13SM90_TMA_LOADENS16_IS18_S1A_NSW_INSB_IJNSB_IJS1B_NSC_ILi16EEEEEES1E_S1G_EEENSB_IJS1J_S1K_NSB_IJSX_NSC_ILi8192EEEEEEEEEEEEEvEEEENS_8epilogue10collective6detail29Sm90TmaWarpSpecializedAdapterINS23_15DefaultEpilogueISM_NSB_IJNSB_IJllllEEESD_SX_EEES28_NS22_6thread17LinearCombinationISM_Li1EffLNS29_9ScaleType4KindE0ELNS_15FloatRoundStyleE2ESM_EENS_4gemm15EpilogueDefaultEEEEEvvEEEEvNT_6ParamsE:
[----:B------:R-:W0:Y:S01]  /*0000*/  LDC R1, c[0x0][0x28] ;  /* 0x00000a00ff017b82 */ /* 0x000e220000000800 */
[----:B------:R-:W1:Y:S01]  /*0010*/  S2R R4, SR_TID.X ;  /* 0x0000000000047919 */ /* 0x000e620000002100 */
[----:B------:R-:W-:Y:S01]  /*0020*/  ELECT P0, URZ, PT ;  /* 0x00000000003f782f */ /* 0x000fe20003800000 */
[----:B------:R-:W-:Y:S01]  /*0030*/  BSSY B0, `(.L_x_0) ;  /* 0x0000015000007945 */ /* 0x000fe20003800000 */
[----:B0-----:R-:W-:Y:S01]  /*0040*/  VIADD R1, R1, 0xfffffc18 ;  /* 0xfffffc1801017836 */ /* 0x001fe20000000000 */
[----:B-1----:R-:W-:-:S05]  /*0050*/  SHF.R.U32.HI R0, RZ, 0x5, R4 ;  /* 0x00000005ff007819 */ /* 0x002fca0000011604 */
[----:B------:R-:W0:Y:S02]  /*0060*/  SHFL.IDX PT, R2, R0, RZ, 0x1f ;  /* 0x00001fff00027589 */ /* 0x000e2400000e0000 */
[----:B0-----:R-:W-:Y:S02]  /*0070*/  R2UR UR4, R2 ;  /* 0x00000000020472ca */ /* 0x001fe400000e0000 */
[----:B------:R-:W-:-:S06]  /*0080*/  SHF.R.U32.HI R2, RZ, 0x7, R4 ;  /* 0x00000007ff027819 */ /* 0x000fcc0000011604 */
[----:B------:R-:W0:Y:S05]  /*0090*/  SHFL.IDX PT, R2, R2, RZ, 0x1f ;  /* 0x00001fff02027589 */ /* 0x000e2a00000e0000 */
[----:B------:R-:W-:Y:S02]  /*00a0*/  USHF.R.S32.HI UR5, URZ, 0x1f, UR4 ;  /* 0x0000001f3f057899 */ /* 0x000fe40008011404 */
[----:B------:R-:W-:Y:S02]  /*00b0*/  ISETP.NE.OR P0, PT, RZ, UR4, !P0 ;  /* 0x00000004ff007c0c */ /* 0x000fe4000c705670 */
[----:B------:R-:W-:-:S04]  /*00c0*/  ULEA.HI UR5, UR5, UR4, URZ, 0x2 ;  /* 0x0000000405057291 */ /* 0x000fc8000f8f103f */
[----:B------:R-:W-:-:S04]  /*00d0*/  ULOP3.LUT UR5, UR5, 0xfffffffc, URZ, 0xc0, !UPT ;  /* 0xfffffffc05057892 */ /* 0x000fc8000f8ec03f */
[----:B------:R-:W-:-:S03]  /*00e0*/  UIADD3 UR7, UR4, -UR5, URZ ;  /* 0x8000000504077290 */ /* 0x000fc6000fffe03f */
[----:B------:R-:W-:Y:S09]  /*00f0*/  @P0 BRA `(.L_x_1) ;  /* 0x0000000000200947 */ /* 0x000ff20003800000 */
[----:B------:R-:W-:Y:S02]  /*0100*/  ULDC.64 UR4, c[0x0][0x198] ;  /* 0x0000660000047ab9 */ /* 0x000fe40000000a00 */
[----:B------:R-:W-:Y:S02]  /*0110*/  UIADD3 UR8, UP0, UR4, 0xf0, URZ ;  /* 0x000000f004087890 */ /* 0x000fe4000ff1e03f */
[----:B------:R-:W-:Y:S02]  /*0120*/  UIADD3 UR4, UP1, UR4, 0x270, URZ ;  /* 0x0000027004047890 */ /* 0x000fe4000ff3e03f */
[----:B------:R-:W-:Y:S02]  /*0130*/  UIADD3.X UR9, URZ, UR5, URZ, UP0, !UPT ;  /* 0x000000053f097290 */ /* 0x000fe400087fe43f */
[----:B------:R-:W-:-:S07]  /*0140*/  UIADD3.X UR5, URZ, UR5, URZ, UP1, !UPT ;  /* 0x000000053f057290 */ /* 0x000fce0008ffe43f */
[----:B------:R1:W-:Y:S02]  /*0150*/  UTMACCTL.PF [UR8] ;  /* 0x00000000080079b9 */ /* 0x0003e40008040000 */
[----:B------:R1:W-:Y:S02]  /*0160*/  UTMACCTL.PF [UR4] ;  /* 0x00000000040079b9 */ /* 0x0003e40008040000 */
[----:B-1----:R-:W-:Y:S01]  /*0170*/  NOP ;  /* 0x0000000000007918 */ /* 0x002fe20000000000 */
.L_x_1:
[----:B------:R-:W-:Y:S05]  /*0180*/  BSYNC B0 ;  /* 0x0000000000007941 */ /* 0x000fea0003800000 */
.L_x_0:
[----:B------:R-:W1:Y:S01]  /*0190*/  SHFL.IDX PT, R0, R0, RZ, 0x1f ;  /* 0x00001fff00007589 */ /* 0x000e6200000e0000 */
[----:B0-----:R-:W-:-:S13]  /*01a0*/  R2UR UR12, R2 ;  /* 0x00000000020c72ca */ /* 0x001fda00000e0000 */
[----:B------:R-:W-:Y:S02]  /*01b0*/  ULOP3.LUT UP0, URZ, UR12, UR7, URZ, 0xfc, !UPT ;  /* 0x000000070c3f7292 */ /* 0x000fe4000f80fc3f */
[----:B------:R-:W-:Y:S02]  /*01c0*/  UISETP.NE.AND UP1, UPT, UR12, 0x1, UPT ;  /* 0x000000010c00788c */ /* 0x000fe4000bf25270 */
[----:B------:R-:W-:-:S04]  /*01d0*/  USEL UR6, URZ, 0x1, UP0 ;  /* 0x000000013f067887 */ /* 0x000fc80008000000 */
[----:B------:R-:W-:Y:S01]  /*01e0*/  USEL UR6, UR6, 0x2, UP1 ;  /* 0x0000000206067887 */ /* 0x000fe20008800000 */
[----:B-1----:R-:W-:-:S13]  /*01f0*/  ISETP.NE.AND P0, PT, R0, RZ, PT ;  /* 0x000000ff0000720c */ /* 0x002fda0003f05270 */
[----:B------:R-:W-:Y:S05]  /*0200*/  @P0 BRA `(.L_x_2) ;  /* 0x0000000000580947 */ /* 0x000fea0003800000 */
[----:B------:R-:W0:Y:S01]  /*0210*/  S2UR UR10, SR_CgaCtaId ;  /* 0x00000000000a79c3 */ /* 0x000e220000008800 */
[----:B------:R-:W-:Y:S01]  /*0220*/  UMOV UR4, 0x400 ;  /* 0x0000040000047882 */ /* 0x000fe20000000000 */
[----:B------:R-:W-:Y:S01]  /*0230*/  UMOV UR5, 0x1 ;  /* 0x0000000100057882 */ /* 0x000fe20000000000 */
[----:B------:R-:W-:Y:S01]  /*0240*/  UMOV UR8, 0x80 ;  /* 0x0000008000087882 */ /* 0x000fe20000000000 */
[----:B------:R-:W-:Y:S01]  /*0250*/  ELECT P0, URZ, PT ;  /* 0x00000000003f782f */ /* 0x000fe20003800000 */
[----:B------:R-:W-:-:S04]  /*0260*/  UIADD3 UR8, -UR8, 0x100000, URZ ;  /* 0x0010000008087890 */ /* 0x000fc8000fffe13f */
[----:B------:R-:W-:Y:S02]  /*0270*/  USHF.L.U32 UR9, UR8, 0xb, URZ ;  /* 0x0000000b08097899 */ /* 0x000fe4000800063f */
[----:B------:R-:W-:Y:S02]  /*0280*/  USHF.L.U32 UR8, UR8, 0x1, URZ ;  /* 0x0000000108087899 */ /* 0x000fe4000800063f */
[----:B0-----:R-:W-:Y:S02]  /*0290*/  ULEA UR10, UR10, UR4, 0x18 ;  /* 0x000000040a0a7291 */ /* 0x001fe4000f8ec03f */
[----:B------:R-:W-:-:S04]  /*02a0*/  UIADD3 UR4, -UR5, 0x100000, URZ ;  /* 0x0010000005047890 */ /* 0x000fc8000fffe13f */
[----:B------:R-:W-:Y:S02]  /*02b0*/  USHF.L.U32 UR5, UR4, 0xb, URZ ;  /* 0x0000000b04057899 */ /* 0x000fe4000800063f */
[----:B------:R-:W-:Y:S01]  /*02c0*/  USHF.L.U32 UR4, UR4, 0x1, URZ ;  /* 0x0000000104047899 */ /* 0x000fe2000800063f */
[----:B------:R-:W0:Y:S11]  /*02d0*/  FENCE.VIEW.ASYNC.S ;  /* 0x00000000000073c6 */ /* 0x000e360000000000 */
[----:B0-----:R0:W1:Y:S01]  /*02e0*/  SYNCS.EXCH.64 URZ, [UR10+0x30000], UR4 ;  /* 0x030000040a3f75b2 */ /* 0x0010620008000100 */
[----:B------:R0:W2:Y:S01]  /*02f0*/  SYNCS.EXCH.64 URZ, [UR10+0x30020], UR8 ;  /* 0x030020080a3f75b2 */ /* 0x0000a20008000100 */
[----:B------:R0:W3:Y:S01]  /*0300*/  SYNCS.EXCH.64 URZ, [UR10+0x30008], UR4 ;  /* 0x030008040a3f75b2 */ /* 0x0000e20008000100 */
[----:B------:R0:W4:Y:S01]  /*0310*/  SYNCS.EXCH.64 URZ, [UR10+0x30028], UR8 ;  /* 0x030028080a3f75b2 */ /* 0x0001220008000100 */
[----:B------:R0:W0:Y:S01]  /*0320*/  SYNCS.EXCH.64 URZ, [UR10+0x30010], UR4 ;  /* 0x030010040a3f75b2 */ /* 0x0000220008000100 */
[----:B------:R0:W0:Y:S01]  /*0330*/  SYNCS.EXCH.64 URZ, [UR10+0x30030], UR8 ;  /* 0x030030080a3f75b2 */ /* 0x0000220008000100 */
[----:B------:R0:W0:Y:S01]  /*0340*/  SYNCS.EXCH.64 URZ, [UR10+0x30018], UR4 ;  /* 0x030018040a3f75b2 */ /* 0x0000220008000100 */
[----:B------:R0:W0:Y:S01]  /*0350*/  SYNCS.EXCH.64 URZ, [UR10+0x30038], UR8 ;  /* 0x030038080a3f75b2 */ /* 0x0000220008000100 */
[----:B------:R-:W-:Y:S01]  /*0360*/  NOP ;  /* 0x0000000000007918 */ /* 0x000fe20000000000 */
.L_x_2:
[----:B0-----:R-:W-:Y:S01]  /*0370*/  ULDC.64 UR4, c[0x0][0x618] ;  /* 0x0001860000047ab9 */ /* 0x001fe20000000a00 */
[----:B------:R-:W-:Y:S01]  /*0380*/  NOP ;  /* 0x0000000000007918 */ /* 0x000fe20000000000 */
[----:B------:R-:W-:Y:S01]  /*0390*/  ISETP.NE.U32.AND P0, PT, RZ, UR4, PT ;  /* 0x00000004ff007c0c */ /* 0x000fe2000bf05070 */
[----:B------:R-:W-:Y:S01]  /*03a0*/  NOP ;  /* 0x0000000000007918 */ /* 0x000fe20000000000 */
[----:B------:R-:W-:Y:S01]  /*03b0*/  ULDC.64 UR20, c[0x0][0x208] ;  /* 0x0000820000147ab9 */ /* 0x000fe20000000a00 */
[----:B-1234-:R-:W-:Y:S01]  /*03c0*/  BAR.SYNC.DEFER_BLOCKING 0x0 ;  /* 0x0000000000007b1d */ /* 0x01efe20000010000 */
[----:B------:R-:W-:-:S13]  /*03d0*/  ISETP.NE.AND.EX P0, PT, RZ, UR5, PT, P0 ;  /* 0x00000005ff007c0c */ /* 0x000fda000bf05300 */
[----:B------:R-:W-:Y:S05]  /*03e0*/  @!P0 BRA `(.L_x_3) ;  /* 0x0000000000208947 */ /* 0x000fea0003800000 */
[----:B------:R-:W0:Y:S02]  /*03f0*/  LDC.64 R2, c[0x0][0x618] ;  /* 0x00018600ff027b82 */ /* 0x000e240000000a00 */
[----:B0-----:R-:W2:Y:S02]  /*0400*/  LDG.E.64 R2, desc[UR20][R2.64] ;  /* 0x0000001402027981 */ /* 0x001ea4000c1e1b00 */
[----:B--2---:R-:W-:-:S04]  /*0410*/  ISETP.NE.U32.AND P0, PT, R2, RZ, PT ;  /* 0x000000ff0200720c */ /* 0x004fc80003f05070 */
[----:B------:R-:W-:-:S13]  /*0420*/  ISETP.NE.AND.EX P0, PT, R3, RZ, PT, P0 ;  /* 0x000000ff0300720c */ /* 0x000fda0003f05300 */
[----:B------:R-:W-:Y:S05]  /*0430*/  @!P0 BRA `(.L_x_3) ;  /* 0x00000000000c8947 */ /* 0x000fea0003800000 */
[----:B------:R-:W2:Y:S02]  /*0440*/  LD.E R2, desc[UR20][R2.64] ;  /* 0x0000001402027980 */ /* 0x000ea4000c101900 */
[----:B--2---:R-:W-:Y:S01]  /*0450*/  R2UR UR11, R2 ;  /* 0x00000000020b72ca */ /* 0x004fe200000e0000 */
[----:B------:R-:W-:-:S14]  /*0460*/  BRA `(.L_x_4) ;  /* 0x0000000000247947 */ /* 0x000fdc0003800000 */
.L_x_3:
[----:B------:R-:W-:Y:S02]  /*0470*/  ULDC.64 UR4, c[0x0][0x608] ;  /* 0x0001820000047ab9 */ /* 0x000fe40000000a00 */
[----:B------:R-:W-:-:S04]  /*0480*/  ISETP.NE.U32.AND P0, PT, RZ, UR4, PT ;  /* 0x00000004ff007c0c */ /* 0x000fc8000bf05070 */
[----:B------:R-:W-:-:S13]  /*0490*/  ISETP.NE.AND.EX P0, PT, RZ, UR5, PT, P0 ;  /* 0x00000005ff007c0c */ /* 0x000fda000bf05300 */
[----:B------:R-:W-:Y:S05]  /*04a0*/  @!P0 BRA `(.L_x_5) ;  /* 0x0000000000108947 */ /* 0x000fea0003800000 */
[----:B------:R-:W0:Y:S02]  /*04b0*/  LDC.64 R2, c[0x0][0x608] ;  /* 0x00018200ff027b82 */ /* 0x000e240000000a00 */
[----:B0-----:R-:W2:Y:S02]  /*04c0*/  LDG.E R2, desc[UR20][R2.64] ;  /* 0x0000001402027981 */ /* 0x001ea4000c1e1900 */
[----:B--2---:R-:W-:Y:S01]  /*04d0*/  R2UR UR11, R2 ;  /* 0x00000000020b72ca */ /* 0x004fe200000e0000 */
[----:B------:R-:W-:-:S14]  /*04e0*/  BRA `(.L_x_4) ;  /* 0x0000000000047947 */ /* 0x000fdc0003800000 */
.L_x_5:
[----:B------:R-:W-:-:S05]  /*04f0*/  ULDC UR11, c[0x0][0x600] ;  /* 0x00018000000b7ab9 */ /* 0x000fca0000000800 */
.L_x_4:
[----:B------:R-:W-:Y:S02]  /*0500*/  ULDC.64 UR4, c[0x0][0x620] ;  /* 0x0001880000047ab9 */ /* 0x000fe40000000a00 */
[----:B------:R-:W-:-:S04]  /*0510*/  ISETP.NE.U32.AND P0, PT, RZ, UR4, PT ;  /* 0x00000004ff007c0c */ /* 0x000fc8000bf05070 */
        /* <DEDUP_REMOVED lines=10> */
.L_x_6:
        /* <DEDUP_REMOVED lines=8> */
.L_x_8:
[----:B------:R-:W-:-:S05]  /*0640*/  ULDC UR22, c[0x0][0x604] ;  /* 0x0001810000167ab9 */ /* 0x000fca0000000800 */
.L_x_7:
[----:B------:R-:W-:Y:S01]  /*0650*/  ULDC UR4, c[0x0][0x3dc] ;  /* 0x0000f70000047ab9 */ /* 0x000fe20000000800 */
[----:B------:R-:W-:Y:S01]  /*0660*/  ISETP.NE.AND P0, PT, RZ, UR12, PT ;  /* 0x0000000cff007c0c */ /* 0x000fe2000bf05270 */
[----:B------:R-:W-:Y:S01]  /*0670*/  UIADD3 UR4, UR4, 0x3f, URZ ;  /* 0x0000003f04047890 */ /* 0x000fe2000fffe03f */
[----:B------:R-:W-:-:S03]  /*0680*/  ULDC.64 UR8, c[0x0][0x3e0] ;  /* 0x0000f80000087ab9 */ /* 0x000fc60000000a00 */
[----:B------:R-:W-:Y:S02]  /*0690*/  USHF.R.S32.HI UR5, URZ, 0x1f, UR4 ;  /* 0x0000001f3f057899 */ /* 0x000fe40008011404 */
[----:B------:R-:W-:Y:S02]  /*06a0*/  UIMAD UR8, UR9, UR8, URZ ;  /* 0x00000008090872a4 */ /* 0x000fe4000f8e023f */
[----:B------:R-:W-:-:S03]  /*06b0*/  ULEA.HI UR4, UR5, UR4, URZ, 0x6 ;  /* 0x0000000405047291 */ /* 0x000fc6000f8f303f */
[----:B------:R-:W-:Y:S01]  /*06c0*/  ULDC UR5, c[0x0][0x3e8] ;  /* 0x0000fa0000057ab9 */ /* 0x000fe20000000800 */
[----:B------:R-:W-:Y:S02]  /*06d0*/  USHF.R.S32.HI UR4, URZ, 0x6, UR4 ;  /* 0x000000063f047899 */ /* 0x000fe40008011404 */
[----:B------:R-:W-:-:S04]  /*06e0*/  UIMAD UR5, UR8, UR5, URZ ;  /* 0x00000005080572a4 */ /* 0x000fc8000f8e023f */
[----:B------:R-:W-:Y:S01]  /*06f0*/  UIMAD UR5, UR4, UR5, URZ ;  /* 0x00000005040572a4 */ /* 0x000fe2000f8e023f */
[----:B------:R-:W-:Y:S11]  /*0700*/  @!P0 BRA `(.L_x_9) ;  /* 0x0000015800508947 */ /* 0x000ff60003800000 */
[----:B------:R-:W-:-:S06]  /*0710*/  UISETP.NE.AND UP0, UPT, UR12, 0x1, UPT ;  /* 0x000000010c00788c */ /* 0x000fcc000bf05270 */
[----:B------:R-:W-:-:S13]  /*0720*/  PLOP3.LUT P0, PT, PT, PT, UP0, 0x80, 0x0 ;  /* 0x000000000000781c */ /* 0x000fda0003f0f008 */
[----:B------:R-:W-:Y:S05]  /*0730*/  @P0 EXIT ;  /* 0x000000000000094d */ /* 0x000fea0003800000 */
[----:B------:R0:W-:Y:S01]  /*0740*/  STL [R1], RZ ;  /* 0x000000ff01007387 */ /* 0x0001e20000100800 */
[----:B------:R-:W-:Y:S01]  /*0750*/  UISETP.GE.AND UP0, UPT, UR5, 0x1, UPT ;  /* 0x000000010500788c */ /* 0x000fe2000bf06270 */
[----:B------:R-:W-:Y:S01]  /*0760*/  CS2R R86, SRZ ;  /* 0x0000000000567805 */ /* 0x000fe2000001ff00 */
[----:B------:R-:W-:Y:S01]  /*0770*/  UMOV UR4, URZ ;  /* 0x0000003f00047c82 */ /* 0x000fe20008000000 */
[----:B------:R0:W-:Y:S01]  /*0780*/  STL [R1+0x4], RZ ;  /* 0x000004ff01007387 */ /* 0x0001e20000100800 */
[----:B------:R-:W-:Y:S02]  /*0790*/  CS2R R152, SRZ ;  /* 0x0000000000987805 */ /* 0x000fe4000001ff00 */
[----:B------:R-:W-:Y:S02]  /*07a0*/  CS2R R154, SRZ ;  /* 0x00000000009a7805 */ /* 0x000fe4000001ff00 */
[----:B------:R-:W-:Y:S01]  /*07b0*/  PLOP3.LUT P0, PT, PT, PT, UP0, 0x80, 0x0 ;  /* 0x000000000000781c */ /* 0x000fe20003f0f008 */
[----:B------:R0:W-:Y:S01]  /*07c0*/  STL [R1+0x8], RZ ;  /* 0x000008ff01007387 */ /* 0x0001e20000100800 */
[----:B------:R-:W-:-:S02]  /*07d0*/  CS2R R156, SRZ ;  /* 0x00000000009c7805 */ /* 0x000fc4000001ff00 */
[----:B------:R-:W-:Y:S02]  /*07e0*/  CS2R R158, SRZ ;  /* 0x00000000009e7805 */ /* 0x000fe4000001ff00 */
[----:B------:R-:W-:Y:S01]  /*07f0*/  CS2R R160, SRZ ;  /* 0x0000000000a07805 */ /* 0x000fe2000001ff00 */
[----:B------:R0:W-:Y:S01]  /*0800*/  STL [R1+0xc], RZ ;  /* 0x00000cff01007387 */ /* 0x0001e20000100800 */
[----:B------:R-:W-:Y:S02]  /*0810*/  CS2R R162, SRZ ;  /* 0x0000000000a27805 */ /* 0x000fe4000001ff00 */
[----:B------:R-:W-:Y:S02]  /*0820*/  CS2R R164, SRZ ;  /* 0x0000000000a47805 */ /* 0x000fe4000001ff00 */
[----:B------:R-:W-:Y:S01]  /*0830*/  CS2R R166, SRZ ;  /* 0x0000000000a67805 */ /* 0x000fe2000001ff00 */
        /* <DEDUP_REMOVED lines=116> */
[----:B------:R0:W-:Y:S04]  /*0f80*/  STL [R1+0x84], RZ ;  /* 0x000084ff01007387 */ /* 0x0001e80000100800 */
        /* <DEDUP_REMOVED lines=29> */
[----:B------:R0:W-:Y:S01]  /*1160*/  STL [R1+0xfc], RZ ;  /* 0x0000fcff01007387 */ /* 0x0001e20000100800 */
[----:B------:R-:W-:Y:S05]  /*1170*/  @!P0 BRA `(.L_x_10) ;  /* 0x0000002000dc8947 */ /* 0x000fea0003800000 */
[----:B------:R-:W-:-:S04]  /*1180*/  ULOP3.LUT UR4, UR6, 0x1, URZ, 0xfc, !UPT ;  /* 0x0000000106047892 */ /* 0x000fc8000f8efc3f */
[----:B------:R-:W-:-:S06]  /*1190*/  UISETP.NE.AND UP0, UPT, UR4, 0x3, UPT ;  /* 0x000000030400788c */ /* 0x000fcc000bf05270 */
[----:B------:R-:W-:-:S13]  /*11a0*/  PLOP3.LUT P1, PT, PT, PT, UP0, 0x80, 0x0 ;  /* 0x000000000000781c */ /* 0x000fda0003f2f008 */
[----:B------:R-:W-:Y:S05]  /*11b0*/  @!P1 BRA `(.L_x_11) ;  /* 0x0000000000049947 */ /* 0x000fea0003800000 */
[----:B------:R-:W-:Y:S01]  /*11c0*/  BPT.TRAP 0x1 ;  /* 0x000000040000795c */ /* 0x000fe20000300000 */
.L_x_11:
[----:B------:R-:W1:Y:S01]  /*11d0*/  S2UR UR7, SR_CgaCtaId ;  /* 0x00000000000779c3 */ /* 0x000e620000008800 */
[----:B------:R-:W-:Y:S01]  /*11e0*/  SHF.L.U32 R0, RZ, 0x1f, RZ ;  /* 0x0000001fff007819 */ /* 0x000fe200000006ff */
[----:B------:R-:W-:Y:S02]  /*11f0*/  UMOV UR4, 0x400 ;  /* 0x0000040000047882 */ /* 0x000fe40000000000 */
[----:B-1----:R-:W-:-:S12]  /*1200*/  ULEA UR4, UR7, UR4, 0x18 ;  /* 0x0000000407047291 */ /* 0x002fd8000f8ec03f */
.L_x_12:
[----:B-1----:R-:W-:-:S04]  /*1210*/  IMAD.U32 R3, RZ, RZ, UR4 ;  /* 0x00000004ff037e24 */ /* 0x002fc8000f8e00ff */
[----:B------:R1:W2:Y:S03]  /*1220*/  SYNCS.PHASECHK.TRANS64.TRYWAIT P1, [R3+URZ+0x30000], R0 ;  /* 0x03000000030075a7 */ /* 0x0002a6000802017f */
[----:B--2---:R-:W-:Y:S05]  /*1230*/  @!P1 NANOSLEEP.SYNCS 0x989680 ;  /* 0x009896800000995d */ /* 0x004fea0003900000 */
[----:B------:R-:W2:Y:S02]  /*1240*/  @!P1 SYNCS.PHASECHK.TRANS64 P1, [R3+URZ+0x30000], R0 ;  /* 0x03000000030095a7 */ /* 0x000ea4000802007f */
[----:B--2---:R-:W-:Y:S05]  /*1250*/  @!P1 BRA `(.L_x_12) ;  /* 0xfffffffc00ec9947 */ /* 0x004fea000383ffff */
[----:B------:R-:W-:Y:S01]  /*1260*/  UIADD3 UR7, UR4, 0x20000, URZ ;  /* 0x0002000004077890 */ /* 0x000fe2000fffe03f */
[----:B------:R-:W-:Y:S01]  /*1270*/  WARPGROUP.ARRIVE ;  /* 0x00000000000079c5 */ /* 0x000fe20000000000 */
[----:B------:R-:W-:Y:S02]  /*1280*/  USHF.R.U32.HI UR4, URZ, 0x4, UR4 ;  /* 0x000000043f047899 */ /* 0x000fe40008011604 */
[----:B------:R-:W-:Y:S02]  /*1290*/  USHF.R.U32.HI UR7, URZ, 0x4, UR7 ;  /* 0x000000043f077899 */ /* 0x000fe40008011607 */
[----:B------:R-:W-:Y:S02]  /*12a0*/  ULOP3.LUT UR4, UR4, 0x3fff, URZ, 0xc0, !UPT ;  /* 0x00003fff04047892 */ /* 0x000fe4000f8ec03f */
[----:B------:R-:W-:Y:S02]  /*12b0*/  ULOP3.LUT UR7, UR7, 0x3fff, URZ, 0xc0, !UPT ;  /* 0x00003fff07077892 */ /* 0x000fe4000f8ec03f */
[----:B------:R-:W-:-:S02]  /*12c0*/  ULOP3.LUT UR4, UR4, 0x10000, URZ, 0xfc, !UPT ;  /* 0x0001000004047892 */ /* 0x000fc4000f8efc3f */
[----:B------:R-:W-:Y:S01]  /*12d0*/  ULOP3.LUT UR8, UR7, 0x10000, URZ, 0xfc, !UPT ;  /* 0x0001000007087892 */ /* 0x000fe2000f8efc3f */
[----:B------:R-:W-:Y:S01]  /*12e0*/  UMOV UR13, 0x40000040 ;  /* 0x40000040000d7882 */ /* 0x000fe20000000000 */
[----:B------:R-:W-:-:S03]  /*12f0*/  UMOV UR15, 0x40000040 ;  /* 0x40000040000f7882 */ /* 0x000fc60000000000 */
[----:B------:R-:W-:Y:S02]  /*1300*/  UMOV UR12, UR4 ;  /* 0x00000004000c7c82 */ /* 0x000fe40008000000 */
[----:B------:R-:W-:Y:S02]  /*1310*/  UMOV UR14, UR8 ;  /* 0x00000008000e7c82 */ /* 0x000fe40008000000 */
[----:B------:R-:W-:Y:S01]  /*1320*/  HGMMA.64x128x16.F32 R68, gdesc[UR12], RZ, !UPT, gsb0 ;  /* 0x01e000000c4479f0 */ /* 0x000fe2000c0008ff */
[----:B------:R-:W-:Y:S01]  /*1330*/  UIADD3 UR12, UR4, 0x200, URZ ;  /* 0x00000200040c7890 */ /* 0x000fe2000fffe03f */
[----:B------:R-:W-:Y:S01]  /*1340*/  UMOV UR13, 0x40000040 ;  /* 0x40000040000d7882 */ /* 0x000fe20000000000 */
[----:B------:R-:W-:Y:S02]  /*1350*/  WARPGROUP.DEPBAR.LE gsb0, 0x0 ;  /* 0x00008000000079c5 */ /* 0x000fe40000010000 */
[----:B------:R-:W-:Y:S01]  /*1360*/  WARPGROUP.ARRIVE ;  /* 0x00000000000079c5 */ /* 0x000fe20000000000 */
[----:B------:R-:W-:Y:S01]  /*1370*/  IMAD.MOV.U32 R44, RZ, RZ, R88 ;  /* 0x000000ffff2c7224 */ /* 0x000fe200078e0058 */
[----:B------:R-:W-:Y:S01]  /*1380*/  MOV R43, R89 ;  /* 0x00000059002b7202 */ /* 0x000fe20000000f00 */
[----:B------:R-:W-:Y:S01]  /*1390*/  IMAD.MOV.U32 R42, RZ, RZ, R90 ;  /* 0x000000ffff2a7224 */ /* 0x000fe200078e005a */
[----:B------:R-:W-:Y:S01]  /*13a0*/  MOV R39, R93 ;  /* 0x0000005d00277202 */ /* 0x000fe20000000f00 */
[----:B------:R-:W-:-:S02]  /*13b0*/  IMAD.MOV.U32 R41, RZ, RZ, R91 ;  /* 0x000000ffff297224 */ /* 0x000fc400078e005b */
[----:B------:R-:W-:Y:S01]  /*13c0*/  HGMMA.64x128x16.F32 R152, gdesc[UR12], RZ, !UPT, gsb0 ;  /* 0x01e000000c9879f0 */ /* 0x000fe2000c0008ff */
[----:B------:R-:W-:Y:S01]  /*13d0*/  UIADD3 UR12, UR4, 0x400, URZ ;  /* 0x00000400040c7890 */ /* 0x000fe2000fffe03f */
[----:B------:R-:W-:Y:S01]  /*13e0*/  IMAD.MOV.U32 R40, RZ, RZ, R92 ;  /* 0x000000ffff287224 */ /* 0x000fe200078e005c */
[----:B------:R-:W-:Y:S01]  /*13f0*/  MOV R35, R97 ;  /* 0x0000006100237202 */ /* 0x000fe20000000f00 */
        /* <DEDUP_REMOVED lines=15> */
[----:B-1----:R-:W-:Y:S01]  /*14f0*/  MOV R3, R129 ;  /* 0x0000008100037202 */ /* 0x002fe20000000f00 */
[----:B------:R-:W-:Y:S01]  /*1500*/  IMAD.MOV.U32 R28, RZ, RZ, R104 ;  /* 0x000000ffff1c7224 */ /* 0x000fe200078e0068 */
[----:B------:R-:W-:Y:S01]  /*1510*/  UMOV UR13, 0x40000040 ;  /* 0x40000040000d7882 */ /* 0x000fe20000000000 */
        /* <DEDUP_REMOVED lines=28> */
[----:B------:R-:W-:-:S02]  /*16e0*/  IMAD.MOV.U32 R8, RZ, RZ, R124 ;  /* 0x000000ffff087224 */ /* 0x000fc400078e007c */
[----:B------:R-:W-:Y:S02]  /*16f0*/  IMAD.MOV.U32 R6, RZ, RZ, R126 ;  /* 0x000000ffff067224 */ /* 0x000fe400078e007e */
[----:B------:R-:W-:Y:S02]  /*1700*/  IMAD.MOV.U32 R5, RZ, RZ, R127 ;  /* 0x000000ffff057224 */ /* 0x000fe400078e007f */
[----:B------:R-:W-:Y:S02]  /*1710*/  IMAD.MOV.U32 R4, RZ, RZ, R128 ;  /* 0x000000ffff047224 */ /* 0x000fe400078e0080 */
[----:B------:R-:W-:Y:S02]  /*1720*/  IMAD.MOV.U32 R2, RZ, RZ, R130 ;  /* 0x000000ffff027224 */ /* 0x000fe400078e0082 */
[----:B------:R-:W-:Y:S02]  /*1730*/  IMAD.MOV.U32 R0, RZ, RZ, R131 ;  /* 0x000000ffff007224 */ /* 0x000fe400078e0083 */
        /* <DEDUP_REMOVED lines=35> */
[----:B------:R-:W-:Y:S01]  /*1970*/  IMAD.MOV.U32 R243, RZ, RZ, R9 ;  /* 0x000000fffff37224 */ /* 0x000fe200078e0009 */
[----:B------:R-:W-:Y:S02]  /*1980*/  WARPGROUP.DEPBAR.LE gsb0, 0x0 ;  /* 0x00008000000079c5 */ /* 0x000fe40000010000 */
[----:B------:R-:W-:Y:S01]  /*1990*/  WARPGROUP.ARRIVE ;  /* 0x00000000000079c5 */ /* 0x000fe20000000000 */
[----:B------:R1:W-:Y:S01]  /*19a0*/  STL.64 [R1+0x2d8], R214 ;  /* 0x0002d8d601007387 */ /* 0x0003e20000100a00 */
[----:B------:R-:W-:-:S02]  /*19b0*/  IMAD.MOV.U32 R244, RZ, RZ, R8 ;  /* 0x000000fffff47224 */ /* 0x000fc400078e0008 */
[----:B------:R-:W-:Y:S01]  /*19c0*/  IMAD.MOV.U32 R246, RZ, RZ, R6 ;  /* 0x000000fffff67224 */ /* 0x000fe200078e0006 */
[----:B------:R2:W-:Y:S01]  /*19d0*/  STL.64 [R1+0x2d0], R212 ;  /* 0x0002d0d401007387 */ /* 0x0005e20000100a00 */
[----:B------:R-:W-:Y:S01]  /*19e0*/  HGMMA.64x128x16.F32 R88, gdesc[UR12], RZ, !UPT, gsb0 ;  /* 0x01e000000c5879f0 */ /* 0x000fe2000c0008ff */
[----:B------:R-:W-:Y:S01]  /*19f0*/  UIADD3 UR12, UR4, 0x600, URZ ;  /* 0x00000600040c7890 */ /* 0x000fe2000fffe03f */
[----:B------:R-:W-:Y:S01]  /*1a00*/  IMAD.MOV.U32 R247, RZ, RZ, R5 ;  /* 0x000000fffff77224 */ /* 0x000fe200078e0005 */
[----:B------:R3:W-:Y:S01]  /*1a10*/  STL.64 [R1+0x2c8], R210 ;  /* 0x0002c8d201007387 */ /* 0x0007e20000100a00 */
[----:B------:R-:W-:Y:S01]  /*1a20*/  UMOV UR13, 0x40000040 ;  /* 0x40000040000d7882 */ /* 0x000fe20000000000 */
[----:B------:R-:W-:Y:S02]  /*1a30*/  IMAD.MOV.U32 R248, RZ, RZ, R4 ;  /* 0x000000fffff87224 */ /* 0x000fe400078e0004 */
[----:B------:R4:W-:Y:S01]  /*1a40*/  STL.64 [R1+0x2c0], R208 ;  /* 0x0002c0d001007387 */ /* 0x0009e20000100a00 */
[----:B-1----:R-:W-:-:S02]  /*1a50*/  IMAD.MOV.U32 R214, RZ, RZ, R38 ;  /* 0x000000ffffd67224 */ /* 0x002fc400078e0026 */
[----:B------:R-:W-:Y:S01]  /*1a60*/  IMAD.MOV.U32 R215, RZ, RZ, R37 ;  /* 0x000000ffffd77224 */ /* 0x000fe200078e0025 */
[----:B------:R1:W-:Y:S01]  /*1a70*/  STL.64 [R1+0x2b8], R206 ;  /* 0x0002b8ce01007387 */ /* 0x0003e20000100a00 */
[----:B--2---:R-:W-:Y:S01]  /*1a80*/  IMAD.MOV.U32 R212, RZ, RZ, R40 ;  /* 0x000000ffffd47224 */ /* 0x004fe200078e0028 */
[----:B------:R-:W-:Y:S01]  /*1a90*/  MOV R213, R39 ;  /* 0x0000002700d57202 */ /* 0x000fe20000000f00 */
[----:B------:R-:W-:Y:S01]  /*1aa0*/  IMAD.MOV.U32 R250, RZ, RZ, R2 ;  /* 0x000000fffffa7224 */ /* 0x000fe200078e0002 */
[----:B------:R2:W-:Y:S01]  /*1ab0*/  STL.64 [R1+0x2b0], R204 ;  /* 0x0002b0cc01007387 */ /* 0x0005e20000100a00 */
[----:B---3--:R-:W-:Y:S02]  /*1ac0*/  IMAD.MOV.U32 R210, RZ, RZ, R42 ;  /* 0x000000ffffd27224 */ /* 0x008fe400078e002a */
[----:B------:R-:W-:Y:S01]  /*1ad0*/  IMAD.MOV.U32 R211, RZ, RZ, R41 ;  /* 0x000000ffffd37224 */ /* 0x000fe200078e0029 */
[----:B------:R3:W-:Y:S01]  /*1ae0*/  STL.64 [R1+0x2a8], R202 ;  /* 0x0002a8ca01007387 */ /* 0x0007e20000100a00 */
[----:B----4-:R-:W-:Y:S01]  /*1af0*/  IMAD.MOV.U32 R208, RZ, RZ, R44 ;  /* 0x000000ffffd07224 */ /* 0x010fe200078e002c */
[----:B------:R-:W-:Y:S01]  /*1b00*/  MOV R209, R43 ;  /* 0x0000002b00d17202 */ /* 0x000fe20000000f00 */
[----:B------:R-:W-:Y:S01]  /*1b10*/  IMAD.MOV.U32 R251, RZ, RZ, R0 ;  /* 0x000000fffffb7224 */ /* 0x000fe200078e0000 */
[----:B------:R4:W-:Y:S01]  /*1b20*/  STL.64 [R1+0x2a0], R200 ;  /* 0x0002a0c801007387 */ /* 0x0009e20000100a00 */
[----:B-1----:R-:W-:-:S02]  /*1b30*/  IMAD.MOV.U32 R206, RZ, RZ, R46 ;  /* 0x000000ffffce7224 */ /* 0x002fc400078e002e */
[----:B------:R-:W-:Y:S01]  /*1b40*/  IMAD.MOV.U32 R207, RZ, RZ, R45 ;  /* 0x000000ffffcf7224 */ /* 0x000fe200078e002d */
[----:B------:R1:W-:Y:S01]  /*1b50*/  STL.64 [R1+0x298], R198 ;  /* 0x000298c601007387 */ /* 0x0003e20000100a00 */
[----:B--2---:R-:W-:Y:S01]  /*1b60*/  IMAD.MOV.U32 R204, RZ, RZ, R48 ;  /* 0x000000ffffcc7224 */ /* 0x004fe200078e0030 */
[----:B------:R-:W-:Y:S02]  /*1b70*/  MOV R205, R47 ;  /* 0x0000002f00cd7202 */ /* 0x000fe40000000f00 */
[----:B------:R2:W-:Y:S01]  /*1b80*/  STL.64 [R1+0x290], R196 ;  /* 0x000290c401007387 */ /* 0x0005e20000100a00 */
[----:B---3--:R-:W-:Y:S02]  /*1b90*/  IMAD.MOV.U32 R202, RZ, RZ, R50 ;  /* 0x000000ffffca7224 */ /* 0x008fe400078e0032 */
[----:B------:R-:W-:Y:S01]  /*1ba0*/  IMAD.MOV.U32 R203, RZ, RZ, R49 ;  /* 0x000000ffffcb7224 */ /* 0x000fe200078e0031 */
[----:B------:R3:W-:Y:S01]  /*1bb0*/  STL.64 [R1+0x288], R194 ;  /* 0x000288c201007387 */ /* 0x0007e20000100a00 */
[----:B----4-:R-:W-:Y:S01]  /*1bc0*/  IMAD.MOV.U32 R200, RZ, RZ, R52 ;  /* 0x000000ffffc87224 */ /* 0x010fe200078e0034 */
[----:B------:R-:W-:-:S02]  /*1bd0*/  MOV R201, R51 ;  /* 0x0000003300c97202 */ /* 0x000fc40000000f00 */
[----:B------:R4:W-:Y:S01]  /*1be0*/  STL.64 [R1+0x280], R192 ;  /* 0x000280c001007387 */ /* 0x0009e20000100a00 */
[----:B-1----:R-:W-:Y:S02]  /*1bf0*/  IMAD.MOV.U32 R198, RZ, RZ, R54 ;  /* 0x000000ffffc67224 */ /* 0x002fe400078e0036 */
[----:B------:R-:W-:Y:S01]  /*1c00*/  IMAD.MOV.U32 R199, RZ, RZ, R53 ;  /* 0x000000ffffc77224 */ /* 0x000fe200078e0035 */
[----:B------:R1:W-:Y:S01]  /*1c10*/  STL.64 [R1+0x278], R190 ;  /* 0x000278be01007387 */ /* 0x0003e20000100a00 */
[----:B--2---:R-:W-:Y:S01]  /*1c20*/  IMAD.MOV.U32 R196, RZ, RZ, R56 ;  /* 0x000000ffffc47224 */ /* 0x004fe200078e0038 */
[----:B------:R-:W-:Y:S02]  /*1c30*/  MOV R197, R55 ;  /* 0x0000003700c57202 */ /* 0x000fe40000000f00 */
[----:B------:R2:W-:Y:S01]  /*1c40*/  STL.64 [R1+0x270], R188 ;  /* 0x000270bc01007387 */ /* 0x0005e20000100a00 */
[----:B---3--:R-:W-:Y:S02]  /*1c50*/  IMAD.MOV.U32 R194, RZ, RZ, R58 ;  /* 0x000000ffffc27224 */ /* 0x008fe400078e003a */
[----:B------:R-:W-:Y:S01]  /*1c60*/  IMAD.MOV.U32 R195, RZ, RZ, R57 ;  /* 0x000000ffffc37224 */ /* 0x000fe200078e0039 */
[----:B----4-:R-:W-:Y:S01]  /*1c70*/  MOV R193, R59 ;  /* 0x0000003b00c17202 */ /* 0x010fe20000000f00 */
[----:B------:R-:W-:-:S02]  /*1c80*/  IMAD.MOV.U32 R192, RZ, RZ, R60 ;  /* 0x000000ffffc07224 */ /* 0x000fc400078e003c */
[----:B-1----:R-:W-:Y:S02]  /*1c90*/  IMAD.MOV.U32 R190, RZ, RZ, R62 ;  /* 0x000000ffffbe7224 */ /* 0x002fe400078e003e */
[----:B------:R-:W-:Y:S02]  /*1ca0*/  IMAD.MOV.U32 R191, RZ, RZ, R61 ;  /* 0x000000ffffbf7224 */ /* 0x000fe400078e003d */
[----:B--2---:R-:W-:Y:S01]  /*1cb0*/  IMAD.MOV.U32 R188, RZ, RZ, R64 ;  /* 0x000000ffffbc7224 */ /* 0x004fe200078e0040 */
[----:B------:R-:W-:Y:S01]  /*1cc0*/  MOV R189, R63 ;  /* 0x0000003f00bd7202 */ /* 0x000fe20000000f00 */
[----:B------:R-:W-:Y:S02]  /*1cd0*/  WARPGROUP.DEPBAR.LE gsb0, 0x0 ;  /* 0x00008000000079c5 */ /* 0x000fe40000010000 */
[----:B------:R-:W-:-:S06]  /*1ce0*/  WARPGROUP.ARRIVE ;  /* 0x00000000000079c5 */ /* 0x000fcc0000000000 */
[----:B------:R-:W-:Y:S01]  /*1cf0*/  HGMMA.64x128x16.F32 R24, gdesc[UR12], RZ, !UPT, gsb0 ;  /* 0x01e000000c1879f0 */ /* 0x000fe2000c0008ff */
[----:B------:R-:W-:Y:S02]  /*1d00*/  UIADD3 UR12, UR4, 0x2, URZ ;  /* 0x00000002040c7890 */ /* 0x000fe4000fffe03f */
[----:B------:R-:W-:Y:S01]  /*1d10*/  UIADD3 UR14, UR8, 0x2, URZ ;  /* 0x00000002080e7890 */ /* 0x000fe2000fffe03f */
[----:B------:R-:W-:Y:S01]  /*1d20*/  UMOV UR13, 0x40000040 ;  /* 0x40000040000d7882 */ /* 0x000fe20000000000 */
[----:B------:R-:W-:Y:S01]  /*1d30*/  UMOV UR15, 0x40000040 ;  /* 0x40000040000f7882 */ /* 0x000fe20000000000 */
[----:B------:R-:W-:Y:S02]  /*1d40*/  WARPGROUP.DEPBAR.LE gsb0, 0x0 ;  /* 0x00008000000079c5 */ /* 0x000fe40000010000 */
[----:B------:R-:W-:-:S06]  /*1d50*/  WARPGROUP.ARRIVE ;  /* 0x00000000000079c5 */ /* 0x000fcc0000000000 */
[----:B------:R-:W-:Y:S03]  /*1d60*/  HGMMA.64x128x16.F32 R188, gdesc[UR12], R188, gsb0 ;  /* 0x01e000000cbc79f0 */ /* 0x000fe600080008bc */
[----:B------:R-:W-:Y:S02]  /*1d70*/  WARPGROUP.DEPBAR.LE gsb0, 0x0 ;  /* 0x00008000000079c5 */ /* 0x000fe40000010000 */
[----:B------:R-:W-:Y:S04]  /*1d80*/  STL.64 [R1], R188 ;  /* 0x000000bc01007387 */ /* 0x000fe80000100a00 */
[----:B------:R-:W-:Y:S04]  /*1d90*/  STL.64 [R1+0x8], R190 ;  /* 0x000008be01007387 */ /* 0x000fe80000100a00 */
        /* <DEDUP_REMOVED lines=11> */
[----:B------:R1:W-:Y:S04]  /*1e50*/  STL.64 [R1+0x68], R214 ;  /* 0x000068d601007387 */ /* 0x0003e80000100a00 */
        /* <DEDUP_REMOVED lines=18> */
[----:B-1----:R-:W2:Y:S04]  /*1f80*/  LDL.LU.64 R214, [R1+0x2d8] ;  /* 0x0002d80001d67983 */ /* 0x002ea80000300a00 */
[----:B------:R-:W2:Y:S04]  /*1f90*/  LDL.LU.64 R212, [R1+0x2d0] ;  /* 0x0002d00001d47983 */ /* 0x000ea80000300a00 */
        /* <DEDUP_REMOVED lines=11> */
[----:B------:R-:W2:Y:S01]  /*2050*/  LDL.LU.64 R188, [R1+0x270] ;  /* 0x0002700001bc7983 */ /* 0x000ea20000300a00 */
[----:B------:R-:W-:Y:S01]  /*2060*/  UIADD3 UR12, UR4, 0x202, URZ ;  /* 0x00000202040c7890 */ /* 0x000fe2000fffe03f */
[----:B------:R-:W-:Y:S01]  /*2070*/  UMOV UR13, 0x40000040 ;  /* 0x40000040000d7882 */ /* 0x000fe20000000000 */
[----:B--2---:R-:W-:-:S07]  /*2080*/  WARPGROUP.ARRIVE ;  /* 0x00000000000079c5 */ /* 0x004fce0000000000 */
[----:B------:R-:W-:Y:S01]  /*2090*/  HGMMA.64x128x16.F32 R152, gdesc[UR12], R152, gsb0 ;  /* 0x01e000000c9879f0 */ /* 0x000fe20008000898 */
[----:B------:R-:W-:Y:S02]  /*20a0*/  UIADD3 UR12, UR4, 0x402, URZ ;  /* 0x00000402040c7890 */ /* 0x000fe4000fffe03f */
[----:B------:R-:W-:Y:S02]  /*20b0*/  WARPGROUP.DEPBAR.LE gsb0, 0x0 ;  /* 0x00008000000079c5 */ /* 0x000fe40000010000 */
        /* <DEDUP_REMOVED lines=32> */
[----:B-1----:R-:W2:Y:S04]  /*22c0*/  LDL.LU.64 R152, [R1] ;  /* 0x0000000001987983 */ /* 0x002ea80000300a00 */
        /* <DEDUP_REMOVED lines=31> */
[----:B------:R-:W-:Y:S01]  /*24c0*/  WARPGROUP.ARRIVE ;  /* 0x00000000000079c5 */ /* 0x000fe20000000000 */
[----:B------:R-:W-:-:S05]  /*24d0*/  UMOV UR13, 0x40000040 ;  /* 0x40000040000d7882 */ /* 0x000fca0000000000 */
[----:B------:R-:W-:Y:S01]  /*24e0*/  HGMMA.64x128x16.F32 R88, gdesc[UR12], R88, gsb0 ;  /* 0x01e000000c5879f0 */ /* 0x000fe20008000858 */
[----:B------:R-:W-:Y:S01]  /*24f0*/  UIADD3 UR12, UR4, 0x602, URZ ;  /* 0x00000602040c7890 */ /* 0x000fe2000fffe03f */
[----:B------:R-:W-:Y:S01]  /*2500*/  UMOV UR13, 0x40000040 ;  /* 0x40000040000d7882 */ /* 0x000fe20000000000 */
[----:B------:R-:W-:Y:S02]  /*2510*/  WARPGROUP.DEPBAR.LE gsb0, 0x0 ;  /* 0x00008000000079c5 */ /* 0x000fe40000010000 */
[----:B------:R-:W-:-:S07]  /*2520*/  WARPGROUP.ARRIVE ;  /* 0x00000000000079c5 */ /* 0x000fce0000000000 */
[----:B------:R-:W-:Y:S01]  /*2530*/  HGMMA.64x128x16.F32 R24, gdesc[UR12], R24, gsb0 ;  /* 0x01e000000c1879f0 */ /* 0x000fe20008000818 */
[----:B------:R-:W-:Y:S02]  /*2540*/  UIADD3 UR12, UR4, 0x4, URZ ;  /* 0x00000004040c7890 */ /* 0x000fe4000fffe03f */
[----:B------:R-:W-:Y:S01]  /*2550*/  UIADD3 UR14, UR8, 0x4, URZ ;  /* 0x00000004080e7890 */ /* 0x000fe2000fffe03f */
[----:B------:R-:W-:Y:S01]  /*2560*/  UMOV UR13, 0x40000040 ;  /* 0x40000040000d7882 */ /* 0x000fe20000000000 */
[----:B------:R-:W-:Y:S01]  /*2570*/  UMOV UR15, 0x40000040 ;  /* 0x40000040000f7882 */ /* 0x000fe20000000000 */
[----:B------:R-:W-:Y:S02]  /*2580*/  WARPGROUP.DEPBAR.LE gsb0, 0x0 ;  /* 0x00008000000079c5 */ /* 0x000fe40000010000 */
[----:B--2---:R-:W-:-:S06]  /*2590*/  WARPGROUP.ARRIVE ;  /* 0x00000000000079c5 */ /* 0x004fcc0000000000 */
[----:B------:R-:W-:Y:S03]  /*25a0*/  HGMMA.64x128x16.F32 R152, gdesc[UR12], R152, gsb0 ;  /* 0x01e000000c9879f0 */ /* 0x000fe60008000898 */
[----:B------:R-:W-:Y:S02]  /*25b0*/  WARPGROUP.DEPBAR.LE gsb0, 0x0 ;  /* 0x00008000000079c5 */ /* 0x000fe40000010000 */
[----:B------:R-:W-:Y:S01]  /*25c0*/  STL.64 [R1], R152 ;  /* 0x0000009801007387 */ /* 0x000fe20000100a00 */
[----:B------:R-:W-:Y:S01]  /*25d0*/  IMAD.MOV.U32 R2, RZ, RZ, R214 ;  /* 0x000000ffff027224 */ /* 0x000fe200078e00d6 */
[----:B------:R-:W-:Y:S01]  /*25e0*/  MOV R3, R213 ;  /* 0x000000d500037202 */ /* 0x000fe20000000f00 */
[----:B------:R-:W-:Y:S01]  /*25f0*/  IMAD.MOV.U32 R0, RZ, RZ, R215 ;  /* 0x000000ffff007224 */ /* 0x000fe200078e00d7 */
[----:B------:R1:W-:Y:S01]  /*2600*/  STL.64 [R1+0x8], R154 ;  /* 0x0000089a01007387 */ /* 0x0003e20000100a00 */
[----:B------:R-:W-:Y:S01]  /*2610*/  IMAD.MOV.U32 R4, RZ, RZ, R212 ;  /* 0x000000ffff047224 */ /* 0x000fe200078e00d4 */
[----:B------:R-:W-:Y:S01]  /*2620*/  MOV R7, R209 ;  /* 0x000000d100077202 */ /* 0x000fe20000000f00 */
[----:B------:R-:W-:Y:S01]  /*2630*/  IMAD.MOV.U32 R6, RZ, RZ, R210 ;  /* 0x000000ffff067224 */ /* 0x000fe200078e00d2 */
[----:B------:R-:W2:Y:S01]  /*2640*/  LDL.LU.64 R214, [R1+0x268] ;  /* 0x0002680001d67983 */ /* 0x000ea20000300a00 */
        /* <DEDUP_REMOVED lines=52> */
[----:B------:R-:W-:-:S02]  /*2990*/  IMAD.MOV.U32 R234, RZ, RZ, R174 ;  /* 0x000000ffffea7224 */ /* 0x000fc400078e00ae */
[----:B------:R-:W-:Y:S01]  /*29a0*/  IMAD.MOV.U32 R233, RZ, RZ, R175 ;  /* 0x000000ffffe97224 */ /* 0x000fe200078e00af */
[----:B------:R-:W2:Y:S01]  /*29b0*/  LDL.LU.64 R186, [R1+0x1f8] ;  /* 0x0001f80001ba7983 */ /* 0x000ea20000300a00 */
[----:B------:R-:W-:Y:S02]  /*29c0*/  IMAD.MOV.U32 R236, RZ, RZ, R172 ;  /* 0x000000ffffec7224 */ /* 0x000fe400078e00ac */
[----:B------:R-:W-:Y:S01]  /*29d0*/  IMAD.MOV.U32 R238, RZ, RZ, R170 ;  /* 0x000000ffffee7224 */ /* 0x000fe200078e00aa */
[----:B------:R-:W2:Y:S01]  /*29e0*/  LDL.LU.64 R184, [R1+0x1f0] ;  /* 0x0001f00001b87983 */ /* 0x000ea20000300a00 */
[----:B------:R-:W-:Y:S02]  /*29f0*/  IMAD.MOV.U32 R237, RZ, RZ, R171 ;  /* 0x000000ffffed7224 */ /* 0x000fe400078e00ab */
        /* <DEDUP_REMOVED lines=14> */
[----:B------:R-:W-:-:S03]  /*2ae0*/  IMAD.MOV.U32 R252, RZ, RZ, R156 ;  /* 0x000000fffffc7224 */ /* 0x000fc600078e009c */
        /* <DEDUP_REMOVED lines=9> */
[----:B-1----:R-:W2:Y:S04]  /*2b80*/  LDL.LU.64 R154, [R1+0x178] ;  /* 0x00017800019a7983 */ /* 0x002ea80000300a00 */
[----:B------:R-:W2:Y:S01]  /*2b90*/  LDL.LU.64 R152, [R1+0x170] ;  /* 0x0001700001987983 */ /* 0x000ea20000300a00 */
[----:B------:R-:W-:Y:S01]  /*2ba0*/  UIADD3 UR12, UR4, 0x204, URZ ;  /* 0x00000204040c7890 */ /* 0x000fe2000fffe03f */
[----:B------:R-:W-:Y:S01]  /*2bb0*/  UMOV UR13, 0x40000040 ;  /* 0x40000040000d7882 */ /* 0x000fe20000000000 */
[----:B--2---:R-:W-:-:S07]  /*2bc0*/  WARPGROUP.ARRIVE ;  /* 0x00000000000079c5 */ /* 0x004fce0000000000 */
[----:B------:R-:W-:Y:S01]  /*2bd0*/  HGMMA.64x128x16.F32 R152, gdesc[UR12], R152, gsb0 ;  /* 0x01e000000c9879f0 */ /* 0x000fe20008000898 */
[----:B------:R-:W-:Y:S01]  /*2be0*/  UIADD3 UR12, UR4, 0x404, URZ ;  /* 0x00000404040c7890 */ /* 0x000fe2000fffe03f */
[----:B------:R-:W-:Y:S01]  /*2bf0*/  UMOV UR13, 0x40000040 ;  /* 0x40000040000d7882 */ /* 0x000fe20000000000 */
        /* <DEDUP_REMOVED lines=15> */
[----:B-1----:R-:W2:Y:S04]  /*2cf0*/  LDL.LU R188, [R1] ;  /* 0x0000000001bc7983 */ /* 0x002ea80000300800 */
[----:B------:R-:W2:Y:S04]  /*2d00*/  LDL.LU R189, [R1+0x4] ;  /* 0x0000040001bd7983 */ /* 0x000ea80000300800 */
[----:B------:R-:W2:Y:S04]  /*2d10*/  LDL.LU R190, [R1+0x8] ;  /* 0x0000080001be7983 */ /* 0x000ea80000300800 */
[----:B------:R-:W2:Y:S01]  /*2d20*/  LDL.LU R191, [R1+0xc] ;  /* 0x00000c0001bf7983 */ /* 0x000ea20000300800 */
[----:B------:R-:W-:-:S06]  /*2d30*/  WARPGROUP.ARRIVE ;  /* 0x00000000000079c5 */ /* 0x000fcc0000000000 */
[----:B------:R-:W-:Y:S01]  /*2d40*/  HGMMA.64x128x16.F32 R88, gdesc[UR12], R88, gsb0 ;  /* 0x01e000000c5879f0 */ /* 0x000fe20008000858 */
[----:B------:R-:W-:Y:S01]  /*2d50*/  UIADD3 UR12, UR4, 0x604, URZ ;  /* 0x00000604040c7890 */ /* 0x000fe2000fffe03f */
[----:B------:R-:W-:Y:S01]  /*2d60*/  UMOV UR13, 0x40000040 ;  /* 0x40000040000d7882 */ /* 0x000fe20000000000 */
        /* <DEDUP_REMOVED lines=18> */
[----:B------:R-:W-:Y:S01]  /*2e90*/  IMAD.MOV.U32 R206, RZ, RZ, R238 ;  /* 0x000000ffffce7224 */ /* 0x000fe200078e00ee */
[----:B------:R-:W-:Y:S01]  /*2ea0*/  MOV R238, R14 ;  /* 0x0000000e00ee7202 */ /* 0x000fe20000000f00 */
[----:B------:R-:W-:Y:S01]  /*2eb0*/  IMAD.MOV.U32 R207, RZ, RZ, R237 ;  /* 0x000000ffffcf7224 */ /* 0x000fe200078e00ed */
[----:B------:R-:W-:Y:S02]  /*2ec0*/  WARPGROUP.DEPBAR.LE gsb0, 0x0 ;  /* 0x00008000000079c5 */ /* 0x000fe40000010000 */
[----:B------:R-:W-:-:S06]  /*2ed0*/  WARPGROUP.ARRIVE ;  /* 0x00000000000079c5 */ /* 0x000fcc0000000000 */
[----:B------:R-:W-:Y:S01]  /*2ee0*/  HGMMA.64x128x16.F32 R24, gdesc[UR12], R24, gsb0 ;  /* 0x01e000000c1879f0 */ /* 0x000fe20008000818 */
[----:B------:R-:W-:Y:S02]  /*2ef0*/  IMAD.MOV.U32 R208, RZ, RZ, R236 ;  /* 0x000000ffffd07224 */ /* 0x000fe400078e00ec */
[----:B------:R-:W-:Y:S01]  /*2f00*/  IMAD.MOV.U32 R210, RZ, RZ, R234 ;  /* 0x000000ffffd27224 */ /* 0x000fe200078e00ea */
[----:B------:R-:W-:Y:S01]  /*2f10*/  MOV R234, R18 ;  /* 0x0000001200ea7202 */ /* 0x000fe20000000f00 */
[----:B------:R-:W-:Y:S02]  /*2f20*/  IMAD.MOV.U32 R211, RZ, RZ, R233 ;  /* 0x000000ffffd37224 */ /* 0x000fe400078e00e9 */
[----:B------:R-:W-:Y:S02]  /*2f30*/  IMAD.MOV.U32 R212, RZ, RZ, R232 ;  /* 0x000000ffffd47224 */ /* 0x000fe400078e00e8 */
        /* <DEDUP_REMOVED lines=20> */
[----:B------:R-:W-:Y:S01]  /*3080*/  IMAD.MOV.U32 R251, RZ, RZ, R0 ;  /* 0x000000fffffb7224 */ /* 0x000fe200078e0000 */
[----:B------:R-:W-:-:S02]  /*3090*/  UIADD3 UR12, UR4, 0x6, URZ ;  /* 0x00000006040c7890 */ /* 0x000fc4000fffe03f */
[----:B------:R-:W-:Y:S01]  /*30a0*/  UIADD3 UR14, UR8, 0x6, URZ ;  /* 0x00000006080e7890 */ /* 0x000fe2000fffe03f */
[----:B------:R-:W-:Y:S01]  /*30b0*/  UMOV UR13, 0x40000040 ;  /* 0x40000040000d7882 */ /* 0x000fe20000000000 */
[----:B------:R-:W-:Y:S01]  /*30c0*/  UMOV UR15, 0x40000040 ;  /* 0x40000040000f7882 */ /* 0x000fe20000000000 */
[----:B------:R-:W-:Y:S02]  /*30d0*/  WARPGROUP.DEPBAR.LE gsb0, 0x0 ;  /* 0x00008000000079c5 */ /* 0x000fe40000010000 */
[----:B--2---:R-:W-:-:S06]  /*30e0*/  WARPGROUP.ARRIVE ;  /* 0x00000000000079c5 */ /* 0x004fcc0000000000 */
        /* <DEDUP_REMOVED lines=34> */
[----:B-1----:R-:W3:Y:S04]  /*3310*/  LDL.LU.64 R214, [R1+0x168] ;  /* 0x0001680001d67983 */ /* 0x002ee80000300a00 */
[----:B------:R-:W3:Y:S04]  /*3320*/  LDL.LU.64 R212, [R1+0x160] ;  /* 0x0001600001d47983 */ /* 0x000ee80000300a00 */
        /* <DEDUP_REMOVED lines=11> */
[----:B------:R-:W3:Y:S01]  /*33e0*/  LDL.LU.64 R188, [R1+0x100] ;  /* 0x0001000001bc7983 */ /* 0x000ee20000300a00 */
[----:B------:R-:W-:Y:S01]  /*33f0*/  UIADD3 UR12, UR4, 0x206, URZ ;  /* 0x00000206040c7890 */ /* 0x000fe2000fffe03f */
[----:B------:R-:W-:Y:S01]  /*3400*/  UMOV UR13, 0x40000040 ;  /* 0x40000040000d7882 */ /* 0x000fe20000000000 */
[----:B---3--:R-:W-:-:S07]  /*3410*/  WARPGROUP.ARRIVE ;  /* 0x00000000000079c5 */ /* 0x008fce0000000000 */
[----:B------:R-:W-:Y:S01]  /*3420*/  HGMMA.64x128x16.F32 R152, gdesc[UR12], R152, gsb0 ;  /* 0x01e000000c9879f0 */ /* 0x000fe20008000898 */
[----:B------:R-:W-:Y:S01]  /*3430*/  UIADD3 UR12, UR4, 0x406, URZ ;  /* 0x00000406040c7890 */ /* 0x000fe2000fffe03f */
[----:B------:R-:W-:Y:S01]  /*3440*/  UMOV UR13, 0x40000040 ;  /* 0x40000040000d7882 */ /* 0x000fe20000000000 */
[----:B------:R-:W-:Y:S02]  /*3450*/  WARPGROUP.DEPBAR.LE gsb0, 0x0 ;  /* 0x00008000000079c5 */ /* 0x000fe40000010000 */
[----:B------:R-:W-:-:S07]  /*3460*/  WARPGROUP.ARRIVE ;  /* 0x00000000000079c5 */ /* 0x000fce0000000000 */
[----:B------:R-:W-:Y:S01]  /*3470*/  HGMMA.64x128x16.F32 R88, gdesc[UR12], R88, gsb0 ;  /* 0x01e000000c5879f0 */ /* 0x000fe20008000858 */
[----:B------:R-:W-:Y:S01]  /*3480*/  UIADD3 UR12, UR4, 0x606, URZ ;  /* 0x00000606040c7890 */ /* 0x000fe2000fffe03f */
[----:B------:R-:W-:Y:S02]  /*3490*/  UMOV UR13, 0x40000040 ;  /* 0x40000040000d7882 */ /* 0x000fe40000000000 */
[----:B------:R-:W-:Y:S01]  /*34a0*/  UMOV UR4, 0x1 ;  /* 0x0000000100047882 */ /* 0x000fe20000000000 */
[----:B------:R-:W-:Y:S02]  /*34b0*/  WARPGROUP.DEPBAR.LE gsb0, 0x0 ;  /* 0x00008000000079c5 */ /* 0x000fe40000010000 */
[----:B------:R-:W-:-:S06]  /*34c0*/  WARPGROUP.ARRIVE ;  /* 0x00000000000079c5 */ /* 0x000fcc0000000000 */
[----:B--2---:R-:W-:Y:S03]  /*34d0*/  HGMMA.64x128x16.F32 R24, gdesc[UR12], R24, gsb0 ;  /* 0x01e000000c1879f0 */ /* 0x004fe60008000818 */
[----:B------:R-:W-:Y:S02]  /*34e0*/  WARPGROUP.DEPBAR.LE gsb0, 0x0 ;  /* 0x00008000000079c5 */ /* 0x000fe40000010000 */
.L_x_10:
[----:B------:R-:W-:-:S04]  /*34f0*/  UISETP.LT.AND UP0, UPT, UR5, 0x1, UPT ;  /* 0x000000010500788c */ /* 0x000fc8000bf01270 */
[----:B------:R-:W-:-:S04]  /*3500*/  USEL UR7, UR5, 0x1, UP0 ;  /* 0x0000000105077887 */ /* 0x000fc80008000000 */
[----:B------:R-:W-:-:S04]  /*3510*/  UIADD3 UR7, UR5, -UR7, URZ ;  /* 0x8000000705077290 */ /* 0x000fc8000fffe03f */
[----:B------:R-:W-:-:S06]  /*3520*/  UISETP.GE.AND UP0, UPT, UR7, 0x1, UPT ;  /* 0x000000010700788c */ /* 0x000fcc000bf06270 */
[----:B------:R-:W-:-:S13]  /*3530*/  PLOP3.LUT P1, PT, PT, PT, UP0, 0x80, 0x0 ;  /* 0x000000000000781c */ /* 0x000fda0003f2f008 */
[----:B------:R-:W-:Y:S05]  /*3540*/  @!P1 BRA `(.L_x_13) ;  /* 0x0000002800a09947 */ /* 0x000fea0003800000 */
[----:B------:R-:W-:Y:S01]  /*3550*/  IMAD.MOV.U32 R3, RZ, RZ, RZ ;  /* 0x000000ffff037224 */ /* 0x000fe200078e00ff */
[----:B------:R-:W-:Y:S02]  /*3560*/  ULOP3.LUT UR23, UR6, 0x1, URZ, 0xfc, !UPT ;  /* 0x0000000106177892 */ /* 0x000fe4000f8efc3f */
[----:B------:R-:W-:Y:S01]  /*3570*/  UISETP.NE.U32.AND UP0, UPT, UR4, URZ, UPT ;  /* 0x0000003f0400728c */ /* 0x000fe2000bf05070 */
[----:B------:R-:W-:Y:S01]  /*3580*/  UMOV UR8, UR7 ;  /* 0x0000000700087c82 */ /* 0x000fe20008000000 */
[----:B------:R-:W-:-:S09]  /*3590*/  UMOV UR5, URZ ;  /* 0x0000003f00057c82 */ /* 0x000fd20008000000 */
.L_x_18:
[----:B------:R-:W-:-:S06]  /*35a0*/  UISETP.NE.AND UP1, UPT, UR23, 0x3, UPT ;  /* 0x000000031700788c */ /* 0x000fcc000bf25270 */
[----:B------:R-:W-:-:S13]  /*35b0*/  PLOP3.LUT P2, PT, PT, PT, UP1, 0x80, 0x0 ;  /* 0x000000000000781c */ /* 0x000fda0003f4f018 */
[----:B------:R-:W-:Y:S05]  /*35c0*/  @!P2 BRA `(.L_x_14) ;  /* 0x000000000004a947 */ /* 0x000fea0003800000 */
[----:B------:R-:W-:Y:S01]  /*35d0*/  BPT.TRAP 0x1 ;  /* 0x000000040000795c */ /* 0x000fe20000300000 */
.L_x_14:
[----:B------:R-:W1:Y:S01]  /*35e0*/  S2UR UR10, SR_CgaCtaId ;  /* 0x00000000000a79c3 */ /* 0x000e620000008800 */
[----:B------:R-:W-:Y:S01]  /*35f0*/  UMOV UR9, 0x400 ;  /* 0x0000040000097882 */ /* 0x000fe20000000000 */
[----:B------:R-:W-:Y:S01]  /*3600*/  SHF.L.U32 R2, R3, 0x1f, RZ ;  /* 0x0000001f03027819 */ /* 0x000fe200000006ff */
[----:B-1----:R-:W-:-:S04]  /*3610*/  ULEA UR9, UR10, UR9, 0x18 ;  /* 0x000000090a097291 */ /* 0x002fc8000f8ec03f */
[----:B------:R-:W-:-:S12]  /*3620*/  ULEA UR10, UR4, UR9, 0x3 ;  /* 0x00000009040a7291 */ /* 0x000fd8000f8e183f */
.L_x_15:
[----:B-1----:R-:W-:-:S04]  /*3630*/  IMAD.U32 R0, RZ, RZ, UR10 ;  /* 0x0000000aff007e24 */ /* 0x002fc8000f8e00ff */
[----:B------:R1:W2:Y:S03]  /*3640*/  SYNCS.PHASECHK.TRANS64.TRYWAIT P1, [R0+URZ+0x30000], R2 ;  /* 0x03000002000075a7 */ /* 0x0002a6000802017f */
[----:B--2---:R-:W-:Y:S05]  /*3650*/  @!P1 NANOSLEEP.SYNCS 0x989680 ;  /* 0x009896800000995d */ /* 0x004fea0003900000 */
[----:B------:R-:W2:Y:S02]  /*3660*/  @!P1 SYNCS.PHASECHK.TRANS64 P1, [R0+URZ+0x30000], R2 ;  /* 0x03000002000095a7 */ /* 0x000ea4000802007f */
[----:B--2---:R-:W-:Y:S05]  /*3670*/  @!P1 BRA `(.L_x_15) ;  /* 0xfffffffc00ec9947 */ /* 0x004fea000383ffff */
        /* <DEDUP_REMOVED lines=32> */
[----:B--2---:R-:W2:Y:S04]  /*3880*/  LDL.LU.64 R24, [R1] ;  /* 0x0000000001187983 */ /* 0x004ea80000300a00 */
        /* <DEDUP_REMOVED lines=31> */
[----:B------:R-:W-:-:S02]  /*3a80*/  UIADD3 UR12, UR9, 0x20000, URZ ;  /* 0x00020000090c7890 */ /* 0x000fc4000fffe03f */
[----:B------:R-:W-:Y:S01]  /*3a90*/  USHF.R.U32.HI UR10, URZ, 0x4, UR9 ;  /* 0x000000043f0a7899 */ /* 0x000fe20008011609 */
[----:B------:R3:W-:Y:S01]  /*3aa0*/  STL [R1+0x170], R3 ;  /* 0x0001700301007387 */ /* 0x0007e20000100800 */
[----:B------:R-:W-:Y:S02]  /*3ab0*/  USHF.R.U32.HI UR12, URZ, 0x4, UR12 ;  /* 0x000000043f0c7899 */ /* 0x000fe4000801160c */
[----:B------:R-:W-:Y:S02]  /*3ac0*/  ULOP3.LUT UR10, UR10, 0x3fff, URZ, 0xc0, !UPT ;  /* 0x00003fff0a0a7892 */ /* 0x000fe4000f8ec03f */
[----:B------:R-:W-:Y:S02]  /*3ad0*/  ULOP3.LUT UR12, UR12, 0x3fff, URZ, 0xc0, !UPT ;  /* 0x00003fff0c0c7892 */ /* 0x000fe4000f8ec03f */
[----:B------:R-:W-:Y:S02]  /*3ae0*/  ULOP3.LUT UR10, UR10, 0x10000, URZ, 0xfc, !UPT ;  /* 0x000100000a0a7892 */ /* 0x000fe4000f8efc3f */
[----:B------:R-:W-:-:S02]  /*3af0*/  ULOP3.LUT UR12, UR12, 0x10000, URZ, 0xfc, !UPT ;  /* 0x000100000c0c7892 */ /* 0x000fc4000f8efc3f */
[----:B------:R-:W-:Y:S02]  /*3b00*/  ULEA UR10, UR4, UR10, 0xb ;  /* 0x0000000a040a7291 */ /* 0x000fe4000f8e583f */
[----:B------:R-:W-:Y:S01]  /*3b10*/  ULEA UR12, UR4, UR12, 0xa ;  /* 0x0000000c040c7291 */ /* 0x000fe2000f8e503f */
[----:B------:R-:W-:Y:S01]  /*3b20*/  UMOV UR17, 0x40000040 ;  /* 0x4000004000117882 */ /* 0x000fe20000000000 */
[----:B------:R-:W-:-:S03]  /*3b30*/  UMOV UR19, 0x40000040 ;  /* 0x4000004000137882 */ /* 0x000fc60000000000 */
[----:B------:R-:W-:Y:S02]  /*3b40*/  UMOV UR16, UR10 ;  /* 0x0000000a00107c82 */ /* 0x000fe40008000000 */
[----:B------:R-:W-:Y:S01]  /*3b50*/  UMOV UR18, UR12 ;  /* 0x0000000c00127c82 */ /* 0x000fe20008000000 */
[----:B--2---:R-:W-:-:S06]  /*3b60*/  WARPGROUP.ARRIVE ;  /* 0x00000000000079c5 */ /* 0x004fcc0000000000 */
[----:B------:R-:W-:Y:S01]  /*3b70*/  HGMMA.64x128x16.F32 R24, gdesc[UR16], R24, UP0, gsb0 ;  /* 0x01e00000101879f0 */ /* 0x000fe2000b800818 */
[----:B------:R-:W-:Y:S01]  /*3b80*/  UIADD3 UR16, UR10, 0x200, URZ ;  /* 0x000002000a107890 */ /* 0x000fe2000fffe03f */
[----:B------:R-:W-:Y:S01]  /*3b90*/  UMOV UR17, 0x40000040 ;  /* 0x4000004000117882 */ /* 0x000fe20000000000 */
[----:B------:R-:W-:Y:S02]  /*3ba0*/  WARPGROUP.DEPBAR.LE gsb0, 0x0 ;  /* 0x00008000000079c5 */ /* 0x000fe40000010000 */
[----:B------:R-:W-:Y:S01]  /*3bb0*/  STL.64 [R1], R24 ;  /* 0x0000001801007387 */ /* 0x000fe20000100a00 */
[----:B-1----:R-:W-:Y:S01]  /*3bc0*/  IMAD.MOV.U32 R2, RZ, RZ, R86 ;  /* 0x000000ffff027224 */ /* 0x002fe200078e0056 */
[----:B------:R-:W-:Y:S01]  /*3bd0*/  MOV R4, R84 ;  /* 0x0000005400047202 */ /* 0x000fe20000000f00 */
[----:B------:R-:W-:Y:S01]  /*3be0*/  IMAD.MOV.U32 R0, RZ, RZ, R87 ;  /* 0x000000ffff007224 */ /* 0x000fe200078e0057 */
[----:B------:R1:W-:Y:S01]  /*3bf0*/  STL.64 [R1+0x8], R26 ;  /* 0x0000081a01007387 */ /* 0x0003e20000100a00 */
[----:B---3--:R-:W-:Y:S01]  /*3c00*/  IMAD.MOV.U32 R3, RZ, RZ, R85 ;  /* 0x000000ffff037224 */ /* 0x008fe200078e0055 */
        /* <DEDUP_REMOVED lines=28> */
[----:B------:R-:W-:Y:S01]  /*3dd0*/  WARPGROUP.ARRIVE ;  /* 0x00000000000079c5 */ /* 0x000fe20000000000 */
        /* <DEDUP_REMOVED lines=15> */
[----:B------:R-:W-:Y:S01]  /*3ed0*/  HGMMA.64x128x16.F32 R152, gdesc[UR16], R152, UP0, gsb0 ;  /* 0x01e00000109879f0 */ /* 0x000fe2000b800898 */
        /* <DEDUP_REMOVED lines=45> */
[----:B------:R-:W-:-:S03]  /*41b0*/  WARPGROUP.DEPBAR.LE gsb0, 0x0 ;  /* 0x00008000000079c5 */ /* 0x000fc60000010000 */
        /* <DEDUP_REMOVED lines=14> */
[----:B-1----:R-:W3:Y:S04]  /*42a0*/  LDL.LU R188, [R1] ;  /* 0x0000000001bc7983 */ /* 0x002ee80000300800 */
[----:B------:R-:W3:Y:S04]  /*42b0*/  LDL.LU R189, [R1+0x4] ;  /* 0x0000040001bd7983 */ /* 0x000ee80000300800 */
[----:B------:R-:W3:Y:S04]  /*42c0*/  LDL.LU R190, [R1+0x8] ;  /* 0x0000080001be7983 */ /* 0x000ee80000300800 */
[----:B------:R-:W3:Y:S01]  /*42d0*/  LDL.LU R191, [R1+0xc] ;  /* 0x00000c0001bf7983 */ /* 0x000ee20000300800 */
[----:B------:R-:W-:Y:S01]  /*42e0*/  UIADD3 UR16, UR10, 0x400, URZ ;  /* 0x000004000a107890 */ /* 0x000fe2000fffe03f */
[----:B------:R-:W-:Y:S01]  /*42f0*/  WARPGROUP.ARRIVE ;  /* 0x00000000000079c5 */ /* 0x000fe20000000000 */
[----:B------:R-:W-:-:S07]  /*4300*/  UMOV UR17, 0x40000040 ;  /* 0x4000004000117882 */ /* 0x000fce0000000000 */
[----:B------:R-:W-:Y:S01]  /*4310*/  HGMMA.64x128x16.F32 R88, gdesc[UR16], R88, UP0, gsb0 ;  /* 0x01e00000105879f0 */ /* 0x000fe2000b800858 */
[----:B------:R-:W-:Y:S01]  /*4320*/  UIADD3 UR16, UR10, 0x600, URZ ;  /* 0x000006000a107890 */ /* 0x000fe2000fffe03f */
        /* <DEDUP_REMOVED lines=21> */
[----:B------:R-:W-:Y:S02]  /*4480*/  WARPGROUP.DEPBAR.LE gsb0, 0x0 ;  /* 0x00008000000079c5 */ /* 0x000fe40000010000 */
[----:B--2---:R-:W-:-:S06]  /*4490*/  WARPGROUP.ARRIVE ;  /* 0x00000000000079c5 */ /* 0x004fcc0000000000 */
[----:B------:R-:W-:Y:S01]  /*44a0*/  HGMMA.64x128x16.F32 R24, gdesc[UR16], R24, UP0, gsb0 ;  /* 0x01e00000101879f0 */ /* 0x000fe2000b800818 */
[----:B------:R-:W-:Y:S01]  /*44b0*/  IMAD.MOV.U32 R207, RZ, RZ, R237 ;  /* 0x000000ffffcf7224 */ /* 0x000fe200078e00ed */
[----:B------:R-:W-:Y:S01]  /*44c0*/  MOV R237, R15 ;  /* 0x0000000f00ed7202 */ /* 0x000fe20000000f00 */
[----:B------:R-:W-:Y:S02]  /*44d0*/  IMAD.MOV.U32 R209, RZ, RZ, R235 ;  /* 0x000000ffffd17224 */ /* 0x000fe400078e00eb */
[----:B------:R-:W-:Y:S02]  /*44e0*/  IMAD.MOV.U32 R210, RZ, RZ, R234 ;  /* 0x000000ffffd27224 */ /* 0x000fe400078e00ea */
[----:B------:R-:W-:Y:S01]  /*44f0*/  IMAD.MOV.U32 R211, RZ, RZ, R233 ;  /* 0x000000ffffd37224 */ /* 0x000fe200078e00e9 */
[----:B------:R-:W-:Y:S01]  /*4500*/  MOV R233, R19 ;  /* 0x0000001300e97202 */ /* 0x000fe20000000f00 */
[----:B------:R-:W-:Y:S02]  /*4510*/  IMAD.MOV.U32 R213, RZ, RZ, R231 ;  /* 0x000000ffffd57224 */ /* 0x000fe400078e00e7 */
[----:B------:R-:W-:-:S02]  /*4520*/  IMAD.MOV.U32 R214, RZ, RZ, R230 ;  /* 0x000000ffffd67224 */ /* 0x000fc400078e00e6 */
[----:B------:R-:W-:Y:S01]  /*4530*/  IMAD.MOV.U32 R215, RZ, RZ, R229 ;  /* 0x000000ffffd77224 */ /* 0x000fe200078e00e5 */
[----:B------:R-:W-:Y:S01]  /*4540*/  MOV R229, R23 ;  /* 0x0000001700e57202 */ /* 0x000fe20000000f00 */
        /* <DEDUP_REMOVED lines=22> */
[----:B---3--:R-:W-:-:S06]  /*46b0*/  WARPGROUP.ARRIVE ;  /* 0x00000000000079c5 */ /* 0x008fcc0000000000 */
        /* <DEDUP_REMOVED lines=143> */
[----:B------:R-:W-:-:S02]  /*4fb0*/  IMAD.MOV.U32 R6, RZ, RZ, R211 ;  /* 0x000000ffff067224 */ /* 0x000fc400078e00d3 */
[----:B------:R-:W-:Y:S01]  /*4fc0*/  IMAD.MOV.U32 R9, RZ, RZ, R208 ;  /* 0x000000ffff097224 */ /* 0x000fe200078e00d0 */
[----:B------:R-:W2:Y:S01]  /*4fd0*/  LDL.LU.64 R212, [R1+0x268] ;  /* 0x0002680001d47983 */ /* 0x000ea20000300a00 */
[----:B------:R-:W-:Y:S01]  /*4fe0*/  IMAD.MOV.U32 R11, RZ, RZ, R206 ;  /* 0x000000ffff0b7224 */ /* 0x000fe200078e00ce */
[----:B------:R-:W-:Y:S01]  /*4ff0*/  MOV R12, R205 ;  /* 0x000000cd000c7202 */ /* 0x000fe20000000f00 */
[----:B------:R-:W-:Y:S01]  /*5000*/  IMAD.MOV.U32 R10, RZ, RZ, R207 ;  /* 0x000000ffff0a7224 */ /* 0x000fe200078e00cf */
[----:B------:R-:W2:Y:S01]  /*5010*/  LDL.LU.64 R210, [R1+0x260] ;  /* 0x0002600001d27983 */ /* 0x000ea20000300a00 */
[----:B------:R-:W-:-:S03]  /*5020*/  IMAD.MOV.U32 R13, RZ, RZ, R204 ;  /* 0x000000ffff0d7224 */ /* 0x000fc600078e00cc */
        /* <DEDUP_REMOVED lines=127> */
[----:B------:R-:W-:-:S02]  /*5820*/  WARPGROUP.DEPBAR.LE gsb0, 0x0 ;  /* 0x00008000000079c5 */ /* 0x000fc40000010000 */
        /* <DEDUP_REMOVED lines=23> */
[----:B------:R-:W-:Y:S01]  /*59a0*/  IMAD.MOV.U32 R250, RZ, RZ, R2 ;  /* 0x000000fffffa7224 */ /* 0x000fe200078e0002 */
[----:B------:R-:W-:Y:S01]  /*59b0*/  UIADD3 UR14, UR10, 0x6, URZ ;  /* 0x000000060a0e7890 */ /* 0x000fe2000fffe03f */
[----:B------:R-:W-:Y:S01]  /*59c0*/  IMAD.MOV.U32 R233, RZ, RZ, R20 ;  /* 0x000000ffffe97224 */ /* 0x000fe200078e0014 */
[----:B------:R-:W-:Y:S01]  /*59d0*/  UIADD3 UR16, UR12, 0x6, URZ ;  /* 0x000000060c107890 */ /* 0x000fe2000fffe03f */
[----:B------:R-:W-:Y:S01]  /*59e0*/  IMAD.MOV.U32 R234, RZ, RZ, R19 ;  /* 0x000000ffffea7224 */ /* 0x000fe200078e0013 */
[----:B------:R-:W-:Y:S01]  /*59f0*/  UMOV UR13, 0x40000040 ;  /* 0x40000040000d7882 */ /* 0x000fe20000000000 */
[----:B------:R-:W-:Y:S01]  /*5a00*/  IMAD.MOV.U32 R237, RZ, RZ, R16 ;  /* 0x000000ffffed7224 */ /* 0x000fe200078e0010 */
[----:B------:R-:W-:Y:S01]  /*5a10*/  UMOV UR15, 0x40000040 ;  /* 0x40000040000f7882 */ /* 0x000fe20000000000 */
[----:B------:R-:W-:Y:S01]  /*5a20*/  UMOV UR12, UR14 ;  /* 0x0000000e000c7c82 */ /* 0x000fe20008000000 */
[----:B------:R1:W5:Y:S01]  /*5a30*/  LDL.LU R3, [R1+0x170] ;  /* 0x0001700001037983 */ /* 0x0003620000300800 */
[----:B------:R-:W-:Y:S01]  /*5a40*/  UMOV UR14, UR16 ;  /* 0x00000010000e7c82 */ /* 0x000fe20008000000 */
[----:B------:R-:W-:-:S02]  /*5a50*/  WARPGROUP.DEPBAR.LE gsb0, 0x0 ;  /* 0x00008000000079c5 */ /* 0x000fc40000010000 */
        /* <DEDUP_REMOVED lines=35> */
[----:B--2---:R-:W2:Y:S04]  /*5c90*/  LDL.LU.64 R214, [R1+0x168] ;  /* 0x0001680001d67983 */ /* 0x004ea80000300a00 */
        /* <DEDUP_REMOVED lines=20> */
[----:B------:R-:W-:-:S07]  /*5de0*/  WARPGROUP.ARRIVE ;  /* 0x00000000000079c5 */ /* 0x000fce0000000000 */
[----:B------:R-:W-:Y:S01]  /*5df0*/  HGMMA.64x128x16.F32 R88, gdesc[UR12], R88, gsb0 ;  /* 0x01e000000c5879f0 */ /* 0x000fe20008000858 */
[----:B------:R-:W-:Y:S01]  /*5e00*/  UIADD3 UR12, UR10, 0x606, URZ ;  /* 0x000006060a0c7890 */ /* 0x000fe2000fffe03f */
[----:B------:R-:W-:Y:S01]  /*5e10*/  UMOV UR13, 0x40000040 ;  /* 0x40000040000d7882 */ /* 0x000fe20000000000 */
[----:B------:R-:W-:Y:S02]  /*5e20*/  WARPGROUP.DEPBAR.LE gsb0, 0x0 ;  /* 0x00008000000079c5 */ /* 0x000fe40000010000 */
[----:B------:R-:W-:-:S07]  /*5e30*/  WARPGROUP.ARRIVE ;  /* 0x00000000000079c5 */ /* 0x000fce0000000000 */
[----:B------:R-:W-:Y:S03]  /*5e40*/  HGMMA.64x128x16.F32 R24, gdesc[UR12], R24, gsb0 ;  /* 0x01e000000c1879f0 */ /* 0x000fe60008000818 */
[----:B------:R-:W-:Y:S02]  /*5e50*/  WARPGROUP.DEPBAR.LE gsb0, 0x0 ;  /* 0x00008000000079c5 */ /* 0x000fe40000010000 */
[----:B-1----:R-:W-:Y:S05]  /*5e60*/  @!P2 BRA `(.L_x_16) ;  /* 0x000000000004a947 */ /* 0x002fea0003800000 */
[----:B------:R-:W-:Y:S01]  /*5e70*/  BPT.TRAP 0x1 ;  /* 0x000000040000795c */ /* 0x000fe20000300000 */
.L_x_16:
[----:B------:R-:W-:Y:S02]  /*5e80*/  UISETP.GT.U32.AND UP0, UPT, UR6, 0x1, UPT ;  /* 0x000000010600788c */ /* 0x000fe4000bf04070 */
[----:B------:R-:W-:-:S04]  /*5e90*/  ULEA UR9, UR5, UR9, 0x3 ;  /* 0x0000000905097291 */ /* 0x000fc8000f8e183f */
[----:B------:R-:W-:Y:S01]  /*5ea0*/  UIADD3 UR9, UR9, 0x30020, URZ ;  /* 0x0003002009097890 */ /* 0x000fe2000fffe03f */
[----:B------:R-:W-:-:S03]  /*5eb0*/  PLOP3.LUT P1, PT, PT, PT, UP0, 0x80, 0x0 ;  /* 0x000000000000781c */ /* 0x000fc60003f2f008 */
[----:B------:R-:W-:-:S09]  /*5ec0*/  UPRMT UR9, URZ, 0x654, UR9 ;  /* 0x000006543f097896 */ /* 0x000fd20008000009 */
[----:B------:R-:W-:Y:S01]  /*5ed0*/  SYNCS.ARRIVE.TRANS64.RED.A1T0 RZ, [UR9], RZ ;  /* 0x000000ffffff79a7 */ /* 0x000fe20008100409 */
[----:B------:R-:W-:Y:S05]  /*5ee0*/  @P1 BRA `(.L_x_17) ;  /* 0x0000000000041947 */ /* 0x000fea0003800000 */
[----:B------:R-:W-:Y:S01]  /*5ef0*/  BPT.TRAP 0x1 ;  /* 0x000000040000795c */ /* 0x000fe20000300000 */
.L_x_17:
[----:B------:R-:W-:Y:S02]  /*5f00*/  UISETP.GT.AND UP2, UPT, UR8, 0x1, UPT ;  /* 0x000000010800788c */ /* 0x000fe4000bf44270 */
[----:B------:R-:W-:Y:S02]  /*5f10*/  UIADD3 UR4, UR4, 0x1, URZ ;  /* 0x0000000104047890 */ /* 0x000fe4000fffe03f */
[----:B------:R-:W-:Y:S02]  /*5f20*/  UIADD3 UR5, UR5, 0x1, URZ ;  /* 0x0000000105057890 */ /* 0x000fe4000fffe03f */
[----:B------:R-:W-:Y:S01]  /*5f30*/  PLOP3.LUT P1, PT, PT, PT, UP2, 0x80, 0x0 ;  /* 0x000000000000781c */ /* 0x000fe20003f2f028 */
[----:B------:R-:W-:Y:S02]  /*5f40*/  UISETP.NE.AND UP0, UPT, UR4, 0x4, UPT ;  /* 0x000000040400788c */ /* 0x000fe4000bf05270 */
[----:B------:R-:W-:Y:S02]  /*5f50*/  UISETP.NE.AND UP1, UPT, UR5, 0x4, UPT ;  /* 0x000000040500788c */ /* 0x000fe4000bf25270 */
[----:B------:R-:W-:-:S02]  /*5f60*/  USEL UR9, URZ, 0x1, UP0 ;  /* 0x000000013f097887 */ /* 0x000fc40008000000 */
[----:B------:R-:W-:Y:S02]  /*5f70*/  USEL UR4, UR4, URZ, UP0 ;  /* 0x0000003f04047287 */ /* 0x000fe40008000000 */
[----:B------:R-:W-:Y:S02]  /*5f80*/  UIADD3 UR8, UR8, -0x1, URZ ;  /* 0xffffffff08087890 */ /* 0x000fe4000fffe03f */
[----:B------:R-:W-:Y:S01]  /*5f90*/  USEL UR5, UR5, URZ, UP1 ;  /* 0x0000003f05057287 */ /* 0x000fe20008800000 */
[----:B-----5:R-:W-:Y:S01]  /*5fa0*/  LOP3.LUT R3, R3, UR9, RZ, 0x3c, !PT ;  /* 0x0000000903037c12 */ /* 0x020fe2000f8e3cff */
[----:B------:R-:W-:Y:S01]  /*5fb0*/  UPLOP3.LUT UP0, UPT, UPT, UPT, UPT, 0x80, 0x0 ;  /* 0x000000000000789c */ /* 0x000fe20003f0f070 */
[----:B------:R-:W-:Y:S10]  /*5fc0*/  @P1 BRA `(.L_x_18) ;  /* 0xffffffd400741947 */ /* 0x000ff4000383ffff */
.L_x_13:
[----:B------:R-:W-:Y:S05]  /*5fd0*/  @!P0 BRA `(.L_x_19) ;  /* 0x0000000000448947 */ /* 0x000fea0003800000 */
[----:B------:R-:W-:-:S04]  /*5fe0*/  ULOP3.LUT UR4, UR6, 0x1, URZ, 0xfc, !UPT ;  /* 0x0000000106047892 */ /* 0x000fc8000f8efc3f */
[----:B------:R-:W-:-:S06]  /*5ff0*/  UISETP.NE.AND UP0, UPT, UR4, 0x3, UPT ;  /* 0x000000030400788c */ /* 0x000fcc000bf05270 */
[----:B------:R-:W-:-:S13]  /*6000*/  PLOP3.LUT P0, PT, PT, PT, UP0, 0x80, 0x0 ;  /* 0x000000000000781c */ /* 0x000fda0003f0f008 */
[----:B------:R-:W-:Y:S05]  /*6010*/  @!P0 BRA `(.L_x_20) ;  /* 0x0000000000048947 */ /* 0x000fea0003800000 */
[----:B------:R-:W-:Y:S01]  /*6020*/  BPT.TRAP 0x1 ;  /* 0x000000040000795c */ /* 0x000fe20000300000 */
.L_x_20:
[----:B------:R-:W1:Y:S01]  /*6030*/  S2UR UR8, SR_CgaCtaId ;  /* 0x00000000000879c3 */ /* 0x000e620000008800 */
[----:B------:R-:W-:Y:S01]  /*6040*/  USHF.L.U32 UR4, UR7, 0x3, URZ ;  /* 0x0000000307047899 */ /* 0x000fe2000800063f */
[----:B------:R-:W-:Y:S01]  /*6050*/  UMOV UR5, 0x400 ;  /* 0x0000040000057882 */ /* 0x000fe20000000000 */
[----:B------:R-:W-:Y:S02]  /*6060*/  UISETP.GT.U32.AND UP0, UPT, UR6, 0x1, UPT ;  /* 0x000000010600788c */ /* 0x000fe4000bf04070 */
[----:B------:R-:W-:-:S04]  /*6070*/  ULOP3.LUT UR4, UR4, 0x18, URZ, 0xc0, !UPT ;  /* 0x0000001804047892 */ /* 0x000fc8000f8ec03f */
[----:B------:R-:W-:Y:S01]  /*6080*/  PLOP3.LUT P0, PT, PT, PT, UP0, 0x80, 0x0 ;  /* 0x000000000000781c */ /* 0x000fe20003f0f008 */
[----:B-1----:R-:W-:-:S04]  /*6090*/  ULEA UR5, UR8, UR5, 0x18 ;  /* 0x0000000508057291 */ /* 0x002fc8000f8ec03f */
[----:B------:R-:W-:-:S04]  /*60a0*/  UIADD3 UR4, UR5, 0x30020, UR4 ;  /* 0x0003002005047890 */ /* 0x000fc8000fffe004 */
[----:B------:R-:W-:-:S09]  /*60b0*/  UPRMT UR4, URZ, 0x654, UR4 ;  /* 0x000006543f047896 */ /* 0x000fd20008000004 */
[----:B------:R-:W-:Y:S01]  /*60c0*/  SYNCS.ARRIVE.TRANS64.RED.A1T0 RZ, [UR4], RZ ;  /* 0x000000ffffff79a7 */ /* 0x000fe20008100404 */
[----:B------:R-:W-:Y:S05]  /*60d0*/  @P0 BRA `(.L_x_19) ;  /* 0x0000000000040947 */ /* 0x000fea0003800000 */
[----:B------:R-:W-:Y:S01]  /*60e0*/  BPT.TRAP 0x1 ;  /* 0x000000040000795c */ /* 0x000fe20000300000 */
.L_x_19:
[----:B------:R-:W1:Y:S01]  /*60f0*/  S2R R2, SR_TID.X ;  /* 0x0000000000027919 */ /* 0x000e620000002100 */
[----:B------:R-:W-:Y:S01]  /*6100*/  ULDC.64 UR4, c[0x0][0x280] ;  /* 0x0000a00000047ab9 */ /* 0x000fe20000000a00 */
[----:B------:R-:W2:Y:S01]  /*6110*/  S2R R4, SR_CTAID.Y ;  /* 0x0000000000047919 */ /* 0x000ea20000002600 */
[----:B------:R-:W3:Y:S01]  /*6120*/  S2R R5, SR_CTAID.X ;  /* 0x0000000000057919 */ /* 0x000ee20000002500 */
[----:B-1----:R-:W-:-:S04]  /*6130*/  SHF.R.S32.HI R0, RZ, 0x1f, R2 ;  /* 0x0000001fff007819 */ /* 0x002fc80000011402 */
[----:B------:R-:W-:Y:S01]  /*6140*/  LEA.HI R0, R0, R2, RZ, 0x7 ;  /* 0x0000000200007211 */ /* 0x000fe200078f38ff */
[----:B--2---:R-:W-:-:S03]  /*6150*/  IMAD.SHL.U32 R4, R4, 0x80, RZ ;  /* 0x0000008004047824 */ /* 0x004fc600078e00ff */
[----:B------:R-:W-:Y:S02]  /*6160*/  LOP3.LUT R0, R0, 0xffffff80, RZ, 0xc0, !PT ;  /* 0xffffff8000007812 */ /* 0x000fe400078ec0ff */
[----:B------:R-:W-:-:S03]  /*6170*/  ISETP.GE.AND P0, PT, R4, UR5, PT ;  /* 0x0000000504007c0c */ /* 0x000fc6000bf06270 */
[----:B------:R-:W-:-:S05]  /*6180*/  IMAD.IADD R0, R2, 0x1, -R0 ;  /* 0x0000000102007824 */ /* 0x000fca00078e0a00 */
[----:B------:R-:W-:-:S04]  /*6190*/  SHF.R.S32.HI R3, RZ, 0x1f, R0 ;  /* 0x0000001fff037819 */ /* 0x000fc80000011400 */
[CC--:B------:R-:W-:Y:S02]  /*61a0*/  LEA.HI R2, R3.reuse, R0.reuse, RZ, 0x2 ;  /* 0x0000000003027211 */ /* 0x0c0fe400078f10ff */
[----:B------:R-:W-:Y:S02]  /*61b0*/  LEA.HI R3, R3, R0, RZ, 0x5 ;  /* 0x0000000003037211 */ /* 0x000fe400078f28ff */
[--C-:B------:R-:W-:Y:S02]  /*61c0*/  SHF.R.S32.HI R14, RZ, 0x2, R2.reuse ;  /* 0x00000002ff0e7819 */ /* 0x100fe40000011402 */
[----:B------:R-:W-:Y:S02]  /*61d0*/  SHF.R.S32.HI R15, RZ, 0x1f, R2 ;  /* 0x0000001fff0f7819 */ /* 0x000fe40000011402 */
[----:B------:R-:W-:Y:S02]  /*61e0*/  LOP3.LUT R2, R2, 0x7ffffffc, RZ, 0xc0, !PT ;  /* 0x7ffffffc02027812 */ /* 0x000fe400078ec0ff */
[----:B------:R-:W-:-:S03]  /*61f0*/  LEA.HI R15, R15, R14, RZ, 0x3 ;  /* 0x0000000e0f0f7211 */ /* 0x000fc600078f18ff */
[----:B------:R-:W-:Y:S01]  /*6200*/  IMAD.IADD R2, R0, 0x1, -R2 ;  /* 0x0000000100027824 */ /* 0x000fe200078e0a02 */
[----:B------:R-:W-:-:S04]  /*6210*/  LOP3.LUT R15, R15, 0xfffffff8, RZ, 0xc0, !PT ;  /* 0xfffffff80f0f7812 */ /* 0x000fc800078ec0ff */
[----:B------:R-:W-:Y:S01]  /*6220*/  SHF.L.U32 R0, R2, 0x1, RZ ;  /* 0x0000000102007819 */ /* 0x000fe200000006ff */
[----:B------:R-:W-:-:S03]  /*6230*/  IMAD.IADD R14, R14, 0x1, -R15 ;  /* 0x000000010e0e7824 */ /* 0x000fc600078e0a0f */
[----:B------:R-:W-:Y:S02]  /*6240*/  SHF.R.S32.HI R2, RZ, 0x1f, R0 ;  /* 0x0000001fff027819 */ /* 0x000fe40000011400 */
[----:B------:R-:W-:Y:S02]  /*6250*/  IADD3 R10, P1, R4, R0, RZ ;  /* 0x00000000040a7210 */ /* 0x000fe40007f3e0ff */
[----:B------:R-:W-:Y:S02]  /*6260*/  IADD3 R0, -R0, UR5, -R4 ;  /* 0x0000000500007c10 */ /* 0x000fe4000fffe904 */
[----:B------:R-:W-:Y:S01]  /*6270*/  LEA.HI.X.SX32 R11, R4, R2, 0x1, P1 ;  /* 0x00000002040b7211 */ /* 0x000fe200008f0eff */
[----:B---3--:R-:W-:Y:S01]  /*6280*/  IMAD.SHL.U32 R4, R5, 0x100, RZ ;  /* 0x0000010005047824 */ /* 0x008fe200078e00ff */
[----:B------:R-:W-:Y:S02]  /*6290*/  SHF.R.S32.HI R15, RZ, 0x1f, R14 ;  /* 0x0000001fff0f7819 */ /* 0x000fe4000001140e */
[----:B------:R-:W-:-:S02]  /*62a0*/  SHF.R.S32.HI R2, RZ, 0x5, R3 ;  /* 0x00000005ff027819 */ /* 0x000fc40000011403 */
[----:B------:R-:W-:Y:S01]  /*62b0*/  ISETP.GE.OR P0, PT, R4, UR4, P0 ;  /* 0x0000000404007c0c */ /* 0x000fe20008706670 */
[----:B------:R-:W-:-:S04]  /*62c0*/  IMAD.WIDE R12, R5, 0x100, R14 ;  /* 0x00000100050c7825 */ /* 0x000fc800078e020e */
[----:B------:R-:W-:-:S04]  /*62d0*/  IMAD.WIDE R12, R2, 0x10, R12 ;  /* 0x00000010020c7825 */ /* 0x000fc800078e020c */
[----:B------:R-:W-:-:S05]  /*62e0*/  IMAD R2, R2, -0x10, -R4 ;  /* 0xfffffff002027824 */ /* 0x000fca00078e0a04 */
[----:B------:R-:W-:Y:S01]  /*62f0*/  IADD3 R14, R2, UR4, -R14 ;  /* 0x00000004020e7c10 */ /* 0x000fe2000fffe80e */
[----:B------:R-:W-:Y:S06]  /*6300*/  @P0 EXIT ;  /* 0x000000000000094d */ /* 0x000fec0003800000 */
[----:B------:R-:W-:Y:S01]  /*6310*/  FSETP.NEU.AND P2, PT, RZ, UR22, PT ;  /* 0x00000016ff007c0b */ /* 0x000fe2000bf4d000 */
[----:B------:R-:W-:Y:S01]  /*6320*/  ULDC.64 UR14, c[0x0][0x658] ;  /* 0x00019600000e7ab9 */ /* 0x000fe20000000a00 */
[----:B------:R-:W-:Y:S01]  /*6330*/  ISETP.GT.AND P0, PT, R14, RZ, PT ;  /* 0x000000ff0e00720c */ /* 0x000fe20003f04270 */
[----:B------:R-:W-:Y:S01]  /*6340*/  IMAD R2, R13, UR14, RZ ;  /* 0x0000000e0d027c24 */ /* 0x000fe2000f8e02ff */
[----:B------:R-:W-:Y:S02]  /*6350*/  USHF.L.U64.HI UR5, UR14, 0x3, UR15 ;  /* 0x000000030e057899 */ /* 0x000fe4000801020f */
[----:B------:R-:W-:Y:S01]  /*6360*/  IMAD.WIDE.U32 R4, R12, UR14, R10 ;  /* 0x0000000e0c047c25 */ /* 0x000fe2000f8e000a */
[----:B------:R-:W-:Y:S01]  /*6370*/  USHF.L.U32 UR4, UR14, 0x3, URZ ;  /* 0x000000030e047899 */ /* 0x000fe2000800063f */
[----:B------:R-:W-:Y:S02]  /*6380*/  ISETP.GT.AND P1, PT, R0, RZ, P0 ;  /* 0x000000ff0000720c */ /* 0x000fe40000724270 */
[----:B------:R-:W-:-:S04]  /*6390*/  IMAD R2, R12, UR15, R2 ;  /* 0x0000000f0c027c24 */ /* 0x000fc8000f8e0202 */
[----:B------:R-:W-:Y:S01]  /*63a0*/  IMAD.IADD R3, R5, 0x1, R2 ;  /* 0x0000000105037824 */ /* 0x000fe200078e0202 */
[----:B------:R-:W-:Y:S06]  /*63b0*/  @!P2 BRA `(.L_x_21) ;  /* 0x000000b000c0a947 */ /* 0x000fec0003800000 */
[----:B------:R-:W-:Y:S01]  /*63c0*/  ULDC.64 UR6, c[0x0][0x650] ;  /* 0x0001940000067ab9 */ /* 0x000fe20000000a00 */
[----:B------:R-:W-:Y:S01]  /*63d0*/  ULDC.64 UR16, c[0x0][0x630] ;  /* 0x00018c0000107ab9 */ /* 0x000fe20000000a00 */
[C---:B------:R-:W-:Y:S01]  /*63e0*/  LEA R2, P2, R4.reuse, UR6, 0x1 ;  /* 0x0000000604027c11 */ /* 0x040fe2000f8408ff */
[----:B------:R-:W-:Y:S01]  /*63f0*/  IMAD R6, R13, UR16, RZ ;  /* 0x000000100d067c24 */ /* 0x000fe2000f8e02ff */
[----:B------:R-:W-:Y:S01]  /*6400*/  ULDC.64 UR18, c[0x0][0x628] ;  /* 0x00018a0000127ab9 */ /* 0x000fe20000000a00 */
[----:B------:R-:W2:Y:S01]  /*6410*/  LDL.LU R7, [R1] ;  /* 0x0000000001077983 */ /* 0x000ea20000300800 */
[----:B------:R-:W-:Y:S01]  /*6420*/  LEA.HI.X R3, R4, UR7, R3, 0x1, P2 ;  /* 0x0000000704037c11 */ /* 0x000fe200090f0c03 */
[C---:B------:R-:W-:Y:S02]  /*6430*/  IMAD R6, R12.reuse, UR17, R6 ;  /* 0x000000110c067c24 */ /* 0x040fe4000f8e0206 */
[----:B------:R-:W-:-:S03]  /*6440*/  IMAD.WIDE.U32 R4, R12, UR16, R10 ;  /* 0x000000100c047c25 */ /* 0x000fc6000f8e000a */
[----:B------:R-:W-:Y:S02]  /*6450*/  LEA R8, P2, R4, UR18, 0x1 ;  /* 0x0000001204087c11 */ /* 0x000fe4000f8408ff */
[----:B------:R-:W-:-:S04]  /*6460*/  IADD3 R5, R5, R6, RZ ;  /* 0x0000000605057210 */ /* 0x000fc80007ffe0ff */
[----:B------:R-:W-:-:S05]  /*6470*/  LEA.HI.X R9, R4, UR19, R5, 0x1, P2 ;  /* 0x0000001304097c11 */ /* 0x000fca00090f0c05 */
[----:B------:R-:W3:Y:S01]  /*6480*/  @P1 LDG.E.LTC128B.U16 R15, desc[UR20][R8.64] ;  /* 0x00000014080f1981 */ /* 0x000ee2000c1e1520 */
[----:B------:R-:W-:Y:S01]  /*6490*/  ISETP.GT.AND P2, PT, R0, 0x1, P0 ;  /* 0x000000010000780c */ /* 0x000fe20000744270 */
[----:B------:R-:W-:Y:S01]  /*64a0*/  BSSY B0, `(.L_x_22) ;  /* 0x0000008000007945 */ /* 0x000fe20003800000 */
[----:B---3--:R-:W-:-:S05]  /*64b0*/  HADD2.F32 R4, -RZ, R15.H0_H0 ;  /* 0x2000000fff047230 */ /* 0x008fca0000004100 */
[----:B------:R-:W-:-:S04]  /*64c0*/  FMUL R4, R4, UR22 ;  /* 0x0000001604047c20 */ /* 0x000fc80008400000 */
[----:B--2---:R-:W-:-:S05]  /*64d0*/  FFMA R4, R7, UR11, R4 ;  /* 0x0000000b07047c23 */ /* 0x004fca0008000004 */
[----:B------:R-:W-:-:S05]  /*64e0*/  F2FP.F16.F32.PACK_AB R4, RZ, R4 ;  /* 0x00000004ff04723e */ /* 0x000fca00000000ff */
[----:B------:R1:W-:Y:S01]  /*64f0*/  @P1 STG.E.U16 desc[UR20][R2.64], R4 ;  /* 0x0000000402001986 */ /* 0x0003e2000c101514 */
[----:B------:R-:W-:Y:S05]  /*6500*/  @!P2 BRA `(.L_x_23) ;  /* 0x000000000004a947 */ /* 0x000fea0003800000 */
[----:B------:R2:W5:Y:S02]  /*6510*/  LDG.E.LTC128B.U16 R15, desc[UR20][R8.64+0x2] ;  /* 0x00000214080f7981 */ /* 0x000564000c1e1520 */
.L_x_23:
[----:B------:R-:W-:Y:S05]  /*6520*/  BSYNC B0 ;  /* 0x0000000000007941 */ /* 0x000fea0003800000 */
.L_x_22:
[----:B------:R-:W3:Y:S01]  /*6530*/  LDL.LU R5, [R1+0x4] ;  /* 0x0000040001057983 */ /* 0x000ee20000300800 */
[----:B-1---5:R-:W-:Y:S01]  /*6540*/  HADD2.F32 R4, -RZ, R15.H0_H0 ;  /* 0x2000000fff047230 */ /* 0x022fe20000004100 */
[----:B------:R-:W-:Y:S02]  /*6550*/  USHF.L.U64.HI UR13, UR16, 0x3, UR17 ;  /* 0x00000003100d7899 */ /* 0x000fe40008010211 */
[----:B------:R-:W-:Y:S02]  /*6560*/  USHF.L.U32 UR12, UR16, 0x3, URZ ;  /* 0x00000003100c7899 */ /* 0x000fe4000800063f */
[----:B------:R-:W-:Y:S02]  /*6570*/  IMAD.U32 R17, RZ, RZ, UR16 ;  /* 0x00000010ff117e24 */ /* 0x000fe4000f8e00ff */
[----:B------:R-:W-:Y:S01]  /*6580*/  FMUL R4, R4, UR22 ;  /* 0x0000001604047c20 */ /* 0x000fe20008400000 */
[----:B------:R-:W4:Y:S03]  /*6590*/  LDL.LU R18, [R1+0x8] ;  /* 0x0000080001127983 */ /* 0x000f260000300800 */
[----:B---3--:R-:W-:-:S05]  /*65a0*/  FFMA R4, R5, UR11, R4 ;  /* 0x0000000b05047c23 */ /* 0x008fca0008000004 */
[----:B------:R-:W-:-:S05]  /*65b0*/  F2FP.F16.F32.PACK_AB R4, RZ, R4 ;  /* 0x00000004ff04723e */ /* 0x000fca00000000ff */
[----:B------:R1:W-:Y:S02]  /*65c0*/  @P2 STG.E.U16 desc[UR20][R2.64+0x2], R4 ;  /* 0x0000020402002986 */ /* 0x0003e4000c101514 */
[----:B-1----:R-:W-:-:S03]  /*65d0*/  IMAD.WIDE.U32 R4, R12, R17, UR12 ;  /* 0x0000000c0c047e25 */ /* 0x002fc6000f8e0011 */
[----:B------:R-:W-:-:S04]  /*65e0*/  IADD3 R4, P1, R10, R4, RZ ;  /* 0x000000040a047210 */ /* 0x000fc80007f3e0ff */
[----:B------:R-:W-:Y:S02]  /*65f0*/  IADD3.X R5, R11, R6, R5, P1, !PT ;  /* 0x000000060b057210 */ /* 0x000fe40000ffe405 */
[----:B------:R-:W-:Y:S02]  /*6600*/  ISETP.GT.AND P1, PT, R14, 0x8, PT ;  /* 0x000000080e00780c */ /* 0x000fe40003f24270 */
[----:B------:R-:W-:Y:S02]  /*6610*/  LEA R6, P3, R4, UR18, 0x1 ;  /* 0x0000001204067c11 */ /* 0x000fe4000f8608ff */
[----:B------:R-:W-:Y:S02]  /*6620*/  ISETP.GT.AND P2, PT, R0, RZ, P1 ;  /* 0x000000ff0000720c */ /* 0x000fe40000f44270 */
[----:B------:R-:W-:-:S11]  /*6630*/  LEA.HI.X R7, R4, UR19, R5, 0x1, P3 ;  /* 0x0000001304077c11 */ /* 0x000fd600098f0c05 */
[----:B------:R-:W3:Y:S01]  /*6640*/  @P2 LDG.E.LTC128B.U16 R15, desc[UR20][R6.64] ;  /* 0x00000014060f2981 */ /* 0x000ee2000c1e1520 */
[----:B------:R-:W-:Y:S01]  /*6650*/  USHF.L.U32 UR8, UR4, 0x1, URZ ;  /* 0x0000000104087899 */ /* 0x000fe2000800063f */
[----:B------:R-:W-:Y:S01]  /*6660*/  ISETP.GT.AND P3, PT, R0, 0x1, P1 ;  /* 0x000000010000780c */ /* 0x000fe20000f64270 */
[----:B------:R-:W-:Y:S01]  /*6670*/  USHF.L.U64.HI UR5, UR4, 0x1, UR5 ;  /* 0x0000000104057899 */ /* 0x000fe20008010205 */
[----:B------:R-:W-:Y:S03]  /*6680*/  BSSY B0, `(.L_x_24) ;  /* 0x000000b000007945 */ /* 0x000fe60003800000 */
[----:B------:R-:W-:Y:S01]  /*6690*/  IADD3 R4, P4, R2, UR8, RZ ;  /* 0x0000000802047c10 */ /* 0x000fe2000ff9e0ff */
[----:B---3--:R-:W-:-:S05]  /*66a0*/  HADD2.F32 R5, -RZ, R15.H0_H0 ;  /* 0x2000000fff057230 */ /* 0x008fca0000004100 */
[----:B------:R-:W-:-:S04]  /*66b0*/  FMUL R5, R5, UR22 ;  /* 0x0000001605057c20 */ /* 0x000fc80008400000 */
[----:B----4-:R-:W-:-:S05]  /*66c0*/  FFMA R5, R18, UR11, R5 ;  /* 0x0000000b12057c23 */ /* 0x010fca0008000005 */
[----:B------:R-:W-:-:S04]  /*66d0*/  F2FP.F16.F32.PACK_AB R5, RZ, R5 ;  /* 0x00000005ff05723e */ /* 0x000fc800000000ff */
[----:B------:R-:W-:Y:S02]  /*66e0*/  PRMT R16, R5, 0x7610, R16 ;  /* 0x0000761005107816 */ /* 0x000fe40000000010 */
[----:B------:R-:W-:-:S05]  /*66f0*/  IADD3.X R5, R3, UR5, RZ, P4, !PT ;  /* 0x0000000503057c10 */ /* 0x000fca000a7fe4ff */
[----:B------:R1:W-:Y:S01]  /*6700*/  @P2 STG.E.U16 desc[UR20][R4.64], R16 ;  /* 0x0000001004002986 */ /* 0x0003e2000c101514 */
[----:B------:R-:W-:Y:S05]  /*6710*/  @!P3 BRA `(.L_x_25) ;  /* 0x000000000004b947 */ /* 0x000fea0003800000 */
[----:B------:R3:W5:Y:S02]  /*6720*/  LDG.E.LTC128B.U16 R15, desc[UR20][R6.64+0x2] ;  /* 0x00000214060f7981 */ /* 0x000764000c1e1520 */
.L_x_25:
[----:B------:R-:W-:Y:S05]  /*6730*/  BSYNC B0 ;  /* 0x0000000000007941 */ /* 0x000fea0003800000 */
.L_x_24:
[----:B------:R-:W4:Y:S01]  /*6740*/  LDL.LU R18, [R1+0xc] ;  /* 0x00000c0001127983 */ /* 0x000f220000300800 */
[----:B-1---5:R-:W-:Y:S01]  /*6750*/  HADD2.F32 R16, -RZ, R15.H0_H0 ;  /* 0x2000000fff107230 */ /* 0x022fe20000004100 */
[----:B------:R-:W-:Y:S01]  /*6760*/  ISETP.GT.AND P2, PT, R0, 0x8, P0 ;  /* 0x000000080000780c */ /* 0x000fe20000744270 */
[----:B------:R-:W-:Y:S03]  /*6770*/  BSSY B0, `(.L_x_26) ;  /* 0x0000007000007945 */ /* 0x000fe60003800000 */
[----:B------:R-:W-:-:S04]  /*6780*/  FMUL R16, R16, UR22 ;  /* 0x0000001610107c20 */ /* 0x000fc80008400000 */
[----:B----4-:R-:W-:-:S05]  /*6790*/  FFMA R16, R18, UR11, R16 ;  /* 0x0000000b12107c23 */ /* 0x010fca0008000010 */
[----:B------:R-:W-:-:S05]  /*67a0*/  F2FP.F16.F32.PACK_AB R16, RZ, R16 ;  /* 0x00000010ff10723e */ /* 0x000fca00000000ff */
[----:B------:R1:W-:Y:S01]  /*67b0*/  @P3 STG.E.U16 desc[UR20][R4.64+0x2], R16 ;  /* 0x0000021004003986 */ /* 0x0003e2000c101514 */
[----:B------:R-:W-:Y:S05]  /*67c0*/  @!P2 BRA `(.L_x_27) ;  /* 0x000000000004a947 */ /* 0x000fea0003800000 */
[----:B------:R4:W5:Y:S02]  /*67d0*/  LDG.E.LTC128B.U16 R15, desc[UR20][R8.64+0x10] ;  /* 0x00001014080f7981 */ /* 0x000964000c1e1520 */
.L_x_27:
[----:B------:R-:W-:Y:S05]  /*67e0*/  BSYNC B0 ;  /* 0x0000000000007941 */ /* 0x000fea0003800000 */
.L_x_26:
[----:B------:R-:W2:Y:S01]  /*67f0*/  LDL.LU R18, [R1+0x10] ;  /* 0x0000100001127983 */ /* 0x000ea20000300800 */
[----:B-1---5:R-:W-:Y:S01]  /*6800*/  HADD2.F32 R16, -RZ, R15.H0_H0 ;  /* 0x2000000fff107230 */ /* 0x022fe20000004100 */
[----:B------:R-:W-:Y:S04]  /*6810*/  BSSY B0, `(.L_x_28) ;  /* 0x0000008000007945 */ /* 0x000fe80003800000 */
[----:B------:R-:W-:-:S04]  /*6820*/  FMUL R16, R16, UR22 ;  /* 0x0000001610107c20 */ /* 0x000fc80008400000 */
[----:B--2---:R-:W-:-:S05]  /*6830*/  FFMA R16, R18, UR11, R16 ;  /* 0x0000000b12107c23 */ /* 0x004fca0008000010 */
[----:B------:R-:W-:-:S05]  /*6840*/  F2FP.F16.F32.PACK_AB R16, RZ, R16 ;  /* 0x00000010ff10723e */ /* 0x000fca00000000ff */
[----:B------:R1:W-:Y:S01]  /*6850*/  @P2 STG.E.U16 desc[UR20][R2.64+0x10], R16 ;  /* 0x0000101002002986 */ /* 0x0003e2000c101514 */
[----:B------:R-:W-:-:S13]  /*6860*/  ISETP.GT.AND P2, PT, R0, 0x9, P0 ;  /* 0x000000090000780c */ /* 0x000fda0000744270 */
[----:B-1----:R-:W-:Y:S05]  /*6870*/  @!P2 BRA `(.L_x_29) ;  /* 0x000000000004a947 */ /* 0x002fea0003800000 */
[----:B------:R1:W5:Y:S02]  /*6880*/  LDG.E.LTC128B.U16 R15, desc[UR20][R8.64+0x12] ;  /* 0x00001214080f7981 */ /* 0x000364000c1e1520 */
.L_x_29:
[----:B------:R-:W-:Y:S05]  /*6890*/  BSYNC B0 ;  /* 0x0000000000007941 */ /* 0x000fea0003800000 */
.L_x_28:
[----:B------:R-:W2:Y:S01]  /*68a0*/  LDL.LU R18, [R1+0x14] ;  /* 0x0000140001127983 */ /* 0x000ea20000300800 */
[----:B-----5:R-:W-:Y:S01]  /*68b0*/  HADD2.F32 R16, -RZ, R15.H0_H0 ;  /* 0x2000000fff107230 */ /* 0x020fe20000004100 */
[----:B------:R-:W-:Y:S01]  /*68c0*/  ISETP.GT.AND P3, PT, R0, 0x8, P1 ;  /* 0x000000080000780c */ /* 0x000fe20000f64270 */
[----:B------:R-:W-:Y:S03]  /*68d0*/  BSSY B0, `(.L_x_30) ;  /* 0x0000007000007945 */ /* 0x000fe60003800000 */
[----:B------:R-:W-:-:S04]  /*68e0*/  FMUL R16, R16, UR22 ;  /* 0x0000001610107c20 */ /* 0x000fc80008400000 */
[----:B--2---:R-:W-:-:S05]  /*68f0*/  FFMA R16, R18, UR11, R16 ;  /* 0x0000000b12107c23 */ /* 0x004fca0008000010 */
[----:B------:R-:W-:-:S05]  /*6900*/  F2FP.F16.F32.PACK_AB R16, RZ, R16 ;  /* 0x00000010ff10723e */ /* 0x000fca00000000ff */
[----:B------:R2:W-:Y:S01]  /*6910*/  @P2 STG.E.U16 desc[UR20][R2.64+0x12], R16 ;  /* 0x0000121002002986 */ /* 0x0005e2000c101514 */
[----:B------:R-:W-:Y:S05]  /*6920*/  @!P3 BRA `(.L_x_31) ;  /* 0x000000000004b947 */ /* 0x000fea0003800000 */
[----:B------:R0:W5:Y:S02]  /*6930*/  LDG.E.LTC128B.U16 R15, desc[UR20][R6.64+0x10] ;  /* 0x00001014060f7981 */ /* 0x000164000c1e1520 */
.L_x_31:
[----:B------:R-:W-:Y:S05]  /*6940*/  BSYNC B0 ;  /* 0x0000000000007941 */ /* 0x000fea0003800000 */
.L_x_30:
[----:B------:R-:W3:Y:S01]  /*6950*/  LDL.LU R18, [R1+0x18] ;  /* 0x0000180001127983 */ /* 0x000ee20000300800 */
[----:B--2--5:R-:W-:Y:S01]  /*6960*/  HADD2.F32 R16, -RZ, R15.H0_H0 ;  /* 0x2000000fff107230 */ /* 0x024fe20000004100 */
[----:B------:R-:W-:Y:S01]  /*6970*/  ISETP.GT.AND P2, PT, R0, 0x9, P1 ;  /* 0x000000090000780c */ /* 0x000fe20000f44270 */
[----:B------:R-:W-:Y:S03]  /*6980*/  BSSY B0, `(.L_x_32) ;  /* 0x0000007000007945 */ /* 0x000fe60003800000 */
[----:B------:R-:W-:-:S04]  /*6990*/  FMUL R16, R16, UR22 ;  /* 0x0000001610107c20 */ /* 0x000fc80008400000 */
[----:B---3--:R-:W-:-:S05]  /*69a0*/  FFMA R16, R18, UR11, R16 ;  /* 0x0000000b12107c23 */ /* 0x008fca0008000010 */
[----:B------:R-:W-:-:S05]  /*69b0*/  F2FP.F16.F32.PACK_AB R16, RZ, R16 ;  /* 0x00000010ff10723e */ /* 0x000fca00000000ff */
[----:B------:R2:W-:Y:S01]  /*69c0*/  @P3 STG.E.U16 desc[UR20][R4.64+0x10], R16 ;  /* 0x0000101004003986 */ /* 0x0005e2000c101514 */
[----:B------:R-:W-:Y:S05]  /*69d0*/  @!P2 BRA `(.L_x_33) ;  /* 0x000000000004a947 */ /* 0x000fea0003800000 */
[----:B------:R3:W5:Y:S02]  /*69e0*/  LDG.E.LTC128B.U16 R15, desc[UR20][R6.64+0x12] ;  /* 0x00001214060f7981 */ /* 0x000764000c1e1520 */
.L_x_33:
[----:B------:R-:W-:Y:S05]  /*69f0*/  BSYNC B0 ;  /* 0x0000000000007941 */ /* 0x000fea0003800000 */
.L_x_32:
[----:B------:R-:W4:Y:S01]  /*6a00*/  LDL.LU R18, [R1+0x1c] ;  /* 0x00001c0001127983 */ /* 0x000f220000300800 */
[----:B--2--5:R-:W-:Y:S01]  /*6a10*/  HADD2.F32 R16, -RZ, R15.H0_H0 ;  /* 0x2000000fff107230 */ /* 0x024fe20000004100 */
        /* <DEDUP_REMOVED lines=8> */
.L_x_35:
[----:B------:R-:W-:Y:S05]  /*6aa0*/  BSYNC B0 ;  /* 0x0000000000007941 */ /* 0x000fea0003800000 */
.L_x_34:
        /* <DEDUP_REMOVED lines=10> */
.L_x_37:
[----:B------:R-:W-:Y:S05]  /*6b50*/  BSYNC B0 ;  /* 0x0000000000007941 */ /* 0x000fea0003800000 */
.L_x_36:
        /* <DEDUP_REMOVED lines=10> */
.L_x_39:
[----:B------:R-:W-:Y:S05]  /*6c00*/  BSYNC B0 ;  /* 0x0000000000007941 */ /* 0x000fea0003800000 */
.L_x_38:
        /* <DEDUP_REMOVED lines=10> */
.L_x_41:
[----:B------:R-:W-:Y:S05]  /*6cb0*/  BSYNC B0 ;  /* 0x0000000000007941 */ /* 0x000fea0003800000 */
.L_x_40:
        /* <DEDUP_REMOVED lines=10> */
.L_x_43:
[----:B------:R-:W-:Y:S05]  /*6d60*/  BSYNC B0 ;  /* 0x0000000000007941 */ /* 0x000fea0003800000 */
.L_x_42:
        /* <DEDUP_REMOVED lines=10> */
.L_x_45:
[----:B------:R-:W-:Y:S05]  /*6e10*/  BSYNC B0 ;  /* 0x0000000000007941 */ /* 0x000fea0003800000 */
.L_x_44:
        /* <DEDUP_REMOVED lines=10> */
.L_x_47:
[----:B------:R-:W-:Y:S05]  /*6ec0*/  BSYNC B0 ;  /* 0x0000000000007941 */ /* 0x000fea0003800000 */
.L_x_46:
        /* <DEDUP_REMOVED lines=10> */
.L_x_49:
[----:B------:R-:W-:Y:S05]  /*6f70*/  BSYNC B0 ;  /* 0x0000000000007941 */ /* 0x000fea0003800000 */
.L_x_48:
        /* <DEDUP_REMOVED lines=10> */
.L_x_51:
[----:B------:R-:W-:Y:S05]  /*7020*/  BSYNC B0 ;  /* 0x0000000000007941 */ /* 0x000fea0003800000 */
.L_x_50:
        /* <DEDUP_REMOVED lines=10> */
.L_x_53:
[----:B------:R-:W-:Y:S05]  /*70d0*/  BSYNC B0 ;  /* 0x0000000000007941 */ /* 0x000fea0003800000 */
.L_x_52:
        /* <DEDUP_REMOVED lines=10> */
.L_x_55:
[----:B------:R-:W-:Y:S05]  /*7180*/  BSYNC B0 ;  /* 0x0000000000007941 */ /* 0x000fea0003800000 */
.L_x_54:
        /* <DEDUP_REMOVED lines=10> */
.L_x_57:
[----:B------:R-:W-:Y:S05]  /*7230*/  BSYNC B0 ;  /* 0x0000000000007941 */ /* 0x000fea0003800000 */
.L_x_56:
        /* <DEDUP_REMOVED lines=10> */
.L_x_59:
[----:B------:R-:W-:Y:S05]  /*72e0*/  BSYNC B0 ;  /* 0x0000000000007941 */ /* 0x000fea0003800000 */
.L_x_58:
        /* <DEDUP_REMOVED lines=10> */
.L_x_61:
[----:B------:R-:W-:Y:S05]  /*7390*/  BSYNC B0 ;  /* 0x0000000000007941 */ /* 0x000fea0003800000 */
.L_x_60:
        /* <DEDUP_REMOVED lines=10> */
.L_x_63:
[----:B------:R-:W-:Y:S05]  /*7440*/  BSYNC B0 ;  /* 0x0000000000007941 */ /* 0x000fea0003800000 */
.L_x_62:
        /* <DEDUP_REMOVED lines=10> */
.L_x_65:
[----:B------:R-:W-:Y:S05]  /*74f0*/  BSYNC B0 ;  /* 0x0000000000007941 */ /* 0x000fea0003800000 */
.L_x_64:
        /* <DEDUP_REMOVED lines=10> */
.L_x_67:
[----:B------:R-:W-:Y:S05]  /*75a0*/  BSYNC B0 ;  /* 0x0000000000007941 */ /* 0x000fea0003800000 */
.L_x_66:
        /* <DEDUP_REMOVED lines=10> */
.L_x_69:
[----:B------:R-:W-:Y:S05]  /*7650*/  BSYNC B0 ;  /* 0x0000000000007941 */ /* 0x000fea0003800000 */
.L_x_68:
        /* <DEDUP_REMOVED lines=10> */
.L_x_71:
[----:B------:R-:W-:Y:S05]  /*7700*/  BSYNC B0 ;  /* 0x0000000000007941 */ /* 0x000fea0003800000 */
.L_x_70:
        /* <DEDUP_REMOVED lines=10> */
.L_x_73:
[----:B------:R-:W-:Y:S05]  /*77b0*/  BSYNC B0 ;  /* 0x0000000000007941 */ /* 0x000fea0003800000 */
.L_x_72:
        /* <DEDUP_REMOVED lines=10> */
.L_x_75:
[----:B------:R-:W-:Y:S05]  /*7860*/  BSYNC B0 ;  /* 0x0000000000007941 */ /* 0x000fea0003800000 */
.L_x_74:
        /* <DEDUP_REMOVED lines=10> */
.L_x_77:
[----:B------:R-:W-:Y:S05]  /*7910*/  BSYNC B0 ;  /* 0x0000000000007941 */ /* 0x000fea0003800000 */
.L_x_76:
        /* <DEDUP_REMOVED lines=10> */
.L_x_79:
[----:B------:R-:W-:Y:S05]  /*79c0*/  BSYNC B0 ;  /* 0x0000000000007941 */ /* 0x000fea0003800000 */
.L_x_78:
        /* <DEDUP_REMOVED lines=10> */
.L_x_81:
[----:B------:R-:W-:Y:S05]  /*7a70*/  BSYNC B0 ;  /* 0x0000000000007941 */ /* 0x000fea0003800000 */
.L_x_80:
        /* <DEDUP_REMOVED lines=10> */
.L_x_83:
[----:B------:R-:W-:Y:S05]  /*7b20*/  BSYNC B0 ;  /* 0x0000000000007941 */ /* 0x000fea0003800000 */
.L_x_82:
        /* <DEDUP_REMOVED lines=10> */
.L_x_85:
[----:B------:R-:W-:Y:S05]  /*7bd0*/  BSYNC B0 ;  /* 0x0000000000007941 */ /* 0x000fea0003800000 */
.L_x_84:
        /* <DEDUP_REMOVED lines=10> */
.L_x_87:
[----:B------:R-:W-:Y:S05]  /*7c80*/  BSYNC B0 ;  /* 0x0000000000007941 */ /* 0x000fea0003800000 */
.L_x_86:
        /* <DEDUP_REMOVED lines=10> */
.L_x_89:
[----:B------:R-:W-:Y:S05]  /*7d30*/  BSYNC B0 ;  /* 0x0000000000007941 */ /* 0x000fea0003800000 */
.L_x_88:
        /* <DEDUP_REMOVED lines=10> */
.L_x_91:
[----:B------:R-:W-:Y:S05]  /*7de0*/  BSYNC B0 ;  /* 0x0000000000007941 */ /* 0x000fea0003800000 */
.L_x_90:
        /* <DEDUP_REMOVED lines=10> */
.L_x_93:
[----:B------:R-:W-:Y:S05]  /*7e90*/  BSYNC B0 ;  /* 0x0000000000007941 */ /* 0x000fea0003800000 */
.L_x_92:
        /* <DEDUP_REMOVED lines=10> */
.L_x_95:
[----:B------:R-:W-:Y:S05]  /*7f40*/  BSYNC B0 ;  /* 0x0000000000007941 */ /* 0x000fea0003800000 */
.L_x_94:
        /* <DEDUP_REMOVED lines=10> */
.L_x_97:
[----:B------:R-:W-:Y:S05]  /*7ff0*/  BSYNC B0 ;  /* 0x0000000000007941 */ /* 0x000fea0003800000 */
.L_x_96:
        /* <DEDUP_REMOVED lines=10> */
.L_x_99:
[----:B------:R-:W-:Y:S05]  /*80a0*/  BSYNC B0 ;  /* 0x0000000000007941 */ /* 0x000fea0003800000 */
.L_x_98:
        /* <DEDUP_REMOVED lines=10> */
.L_x_101:
[----:B------:R-:W-:Y:S05]  /*8150*/  BSYNC B0 ;  /* 0x0000000000007941 */ /* 0x000fea0003800000 */
.L_x_100:
        /* <DEDUP_REMOVED lines=10> */
.L_x_103:
[----:B------:R-:W-:Y:S05]  /*8200*/  BSYNC B0 ;  /* 0x0000000000007941 */ /* 0x000fea0003800000 */
.L_x_102:
        /* <DEDUP_REMOVED lines=10> */
.L_x_105:
[----:B------:R-:W-:Y:S05]  /*82b0*/  BSYNC B0 ;  /* 0x0000000000007941 */ /* 0x000fea0003800000 */
.L_x_104:
        /* <DEDUP_REMOVED lines=10> */
.L_x_107:
[----:B------:R-:W-:Y:S05]  /*8360*/  BSYNC B0 ;  /* 0x0000000000007941 */ /* 0x000fea0003800000 */
.L_x_106:
        /* <DEDUP_REMOVED lines=10> */
.L_x_109:
[----:B------:R-:W-:Y:S05]  /*8410*/  BSYNC B0 ;  /* 0x0000000000007941 */ /* 0x000fea0003800000 */
.L_x_108:
        /* <DEDUP_REMOVED lines=10> */
.L_x_111:
[----:B------:R-:W-:Y:S05]  /*84c0*/  BSYNC B0 ;  /* 0x0000000000007941 */ /* 0x000fea0003800000 */
.L_x_110:
        /* <DEDUP_REMOVED lines=10> */
.L_x_113:
[----:B------:R-:W-:Y:S05]  /*8570*/  BSYNC B0 ;  /* 0x0000000000007941 */ /* 0x000fea0003800000 */
.L_x_112:
        /* <DEDUP_REMOVED lines=10> */
.L_x_115:
[----:B------:R-:W-:Y:S05]  /*8620*/  BSYNC B0 ;  /* 0x0000000000007941 */ /* 0x000fea0003800000 */
.L_x_114:
        /* <DEDUP_REMOVED lines=10> */
.L_x_117:
[----:B------:R-:W-:Y:S05]  /*86d0*/  BSYNC B0 ;  /* 0x0000000000007941 */ /* 0x000fea0003800000 */
.L_x_116:
        /* <DEDUP_REMOVED lines=10> */
.L_x_119:
[----:B------:R-:W-:Y:S05]  /*8780*/  BSYNC B0 ;  /* 0x0000000000007941 */ /* 0x000fea0003800000 */
.L_x_118:
        /* <DEDUP_REMOVED lines=10> */
.L_x_121:
[----:B------:R-:W-:Y:S05]  /*8830*/  BSYNC B0 ;  /* 0x0000000000007941 */ /* 0x000fea0003800000 */
.L_x_120:
        /* <DEDUP_REMOVED lines=10> */
.L_x_123:
[----:B------:R-:W-:Y:S05]  /*88e0*/  BSYNC B0 ;  /* 0x0000000000007941 */ /* 0x000fea0003800000 */
.L_x_122:
        /* <DEDUP_REMOVED lines=10> */
.L_x_125:
[----:B------:R-:W-:Y:S05]  /*8990*/  BSYNC B0 ;  /* 0x0000000000007941 */ /* 0x000fea0003800000 */
.L_x_124:
        /* <DEDUP_REMOVED lines=10> */
.L_x_127:
[----:B------:R-:W-:Y:S05]  /*8a40*/  BSYNC B0 ;  /* 0x0000000000007941 */ /* 0x000fea0003800000 */
.L_x_126:
        /* <DEDUP_REMOVED lines=10> */
.L_x_129:
[----:B------:R-:W-:Y:S05]  /*8af0*/  BSYNC B0 ;  /* 0x0000000000007941 */ /* 0x000fea0003800000 */
.L_x_128:
        /* <DEDUP_REMOVED lines=10> */
.L_x_131:
[----:B------:R-:W-:Y:S05]  /*8ba0*/  BSYNC B0 ;  /* 0x0000000000007941 */ /* 0x000fea0003800000 */
.L_x_130:
        /* <DEDUP_REMOVED lines=10> */
.L_x_133:
[----:B------:R-:W-:Y:S05]  /*8c50*/  BSYNC B0 ;  /* 0x0000000000007941 */ /* 0x000fea0003800000 */
.L_x_132:
        /* <DEDUP_REMOVED lines=10> */
.L_x_135:
[----:B------:R-:W-:Y:S05]  /*8d00*/  BSYNC B0 ;  /* 0x0000000000007941 */ /* 0x000fea0003800000 */
.L_x_134:
        /* <DEDUP_REMOVED lines=10> */
.L_x_137:
[----:B------:R-:W-:Y:S05]  /*8db0*/  BSYNC B0 ;  /* 0x0000000000007941 */ /* 0x000fea0003800000 */
.L_x_136:
        /* <DEDUP_REMOVED lines=10> */
.L_x_139:
[----:B------:R-:W-:Y:S05]  /*8e60*/  BSYNC B0 ;  /* 0x0000000000007941 */ /* 0x000fea0003800000 */
.L_x_138:
        /* <DEDUP_REMOVED lines=10> */
.L_x_141:
[----:B------:R-:W-:Y:S05]  /*8f10*/  BSYNC B0 ;  /* 0x0000000000007941 */ /* 0x000fea0003800000 */
.L_x_140:
[----:B-1-34-:R-:W3:Y:S01]  /*8f20*/  LDL.LU R9, [R1+0xf4] ;  /* 0x0000f40001097983 */ /* 0x01aee20000300800 */
[----:B-----5:R-:W-:Y:S01]  /*8f30*/  HADD2.F32 R8, -RZ, R15.H0_H0 ;  /* 0x2000000fff087230 */ /* 0x020fe20000004100 */
        /* <DEDUP_REMOVED lines=8> */
.L_x_143:
[----:B------:R-:W-:Y:S05]  /*8fc0*/  BSYNC B0 ;  /* 0x0000000000007941 */ /* 0x000fea0003800000 */
.L_x_142:
[----:B------:R-:W4:Y:S01]  /*8fd0*/  LDL.LU R9, [R1+0xf8] ;  /* 0x0000f80001097983 */ /* 0x000f220000300800 */
[----:B-1---5:R-:W-:Y:S01]  /*8fe0*/  HADD2.F32 R8, -RZ, R15.H0_H0 ;  /* 0x2000000fff087230 */ /* 0x022fe20000004100 */
[----:B------:R-:W-:Y:S01]  /*8ff0*/  ISETP.GT.AND P1, PT, R0, 0x79, P1 ;  /* 0x000000790000780c */ /* 0x000fe20000f24270 */
[----:B------:R-:W-:Y:S01]  /*9000*/  BSSY B0, `(.L_x_144) ;  /* 0x0000008000007945 */ /* 0x000fe20003800000 */
[----:B------:R-:W-:Y:S02]  /*9010*/  IADD3 R18, P0, R12, 0x40, RZ ;  /* 0x000000400c127810 */ /* 0x000fe40007f1e0ff */
[----:B------:R-:W-:-:S04]  /*9020*/  FMUL R8, R8, UR22 ;  /* 0x0000001608087c20 */ /* 0x000fc80008400000 */
[----:B----4-:R-:W-:-:S05]  /*9030*/  FFMA R8, R9, UR11, R8 ;  /* 0x0000000b09087c23 */ /* 0x010fca0008000008 */
[----:B------:R-:W-:-:S05]  /*9040*/  F2FP.F16.F32.PACK_AB R8, RZ, R8 ;  /* 0x00000008ff08723e */ /* 0x000fca00000000ff */
[----:B------:R1:W-:Y:S01]  /*9050*/  @P2 STG.E.U16 desc[UR20][R4.64+0xf0], R8 ;  /* 0x0000f00804002986 */ /* 0x0003e2000c101514 */
[----:B------:R-:W-:Y:S05]  /*9060*/  @!P1 BRA `(.L_x_145) ;  /* 0x0000000000049947 */ /* 0x000fea0003800000 */
[----:B------:R4:W5:Y:S02]  /*9070*/  LDG.E.LTC128B.U16 R15, desc[UR20][R6.64+0xf2] ;  /* 0x0000f214060f7981 */ /* 0x000964000c1e1520 */
.L_x_145:
[----:B------:R-:W-:Y:S05]  /*9080*/  BSYNC B0 ;  /* 0x0000000000007941 */ /* 0x000fea0003800000 */
.L_x_144:
[----:B-1----:R-:W2:Y:S01]  /*9090*/  LDL.LU R8, [R1+0xfc] ;  /* 0x0000fc0001087983 */ /* 0x002ea20000300800 */
[----:B0--345:R-:W-:Y:S02]  /*90a0*/  HADD2.F32 R6, -RZ, R15.H0_H0 ;  /* 0x2000000fff067230 */ /* 0x039fe40000004100 */
[----:B------:R-:W-:Y:S01]  /*90b0*/  IMAD.X R7, RZ, RZ, R13, P0 ;  /* 0x000000ffff077224 */ /* 0x000fe200000e060d */
[----:B------:R-:W-:Y:S02]  /*90c0*/  ISETP.GT.AND P0, PT, R14, 0x40, PT ;  /* 0x000000400e00780c */ /* 0x000fe40003f04270 */
[----:B------:R-:W-:Y:S01]  /*90d0*/  FMUL R6, R6, UR22 ;  /* 0x0000001606067c20 */ /* 0x000fe20008400000 */
[----:B------:R-:W-:Y:S01]  /*90e0*/  IMAD R7, R7, UR16, RZ ;  /* 0x0000001007077c24 */ /* 0x000fe2000f8e02ff */
[----:B------:R-:W-:-:S03]  /*90f0*/  ISETP.GT.AND P3, PT, R0, RZ, P0 ;  /* 0x000000ff0000720c */ /* 0x000fc60000764270 */
[----:B------:R-:W-:Y:S02]  /*9100*/  IMAD R19, R18, UR17, R7 ;  /* 0x0000001112137c24 */ /* 0x000fe4000f8e0207 */
[----:B--2---:R-:W-:Y:S01]  /*9110*/  FFMA R6, R8, UR11, R6 ;  /* 0x0000000b08067c23 */ /* 0x004fe20008000006 */
[----:B------:R-:W-:-:S04]  /*9120*/  IMAD.WIDE.U32 R8, R18, UR16, R10 ;  /* 0x0000001012087c25 */ /* 0x000fc8000f8e000a */
[----:B------:R-:W-:Y:S01]  /*9130*/  F2FP.F16.F32.PACK_AB R16, RZ, R6 ;  /* 0x00000006ff10723e */ /* 0x000fe200000000ff */
[----:B------:R-:W-:Y:S01]  /*9140*/  IMAD.IADD R7, R9, 0x1, R19 ;  /* 0x0000000109077824 */ /* 0x000fe200078e0213 */
[----:B------:R-:W-:-:S03]  /*9150*/  LEA R6, P2, R8, UR18, 0x1 ;  /* 0x0000001208067c11 */ /* 0x000fc6000f8408ff */
[----:B------:R0:W-:Y:S01]  /*9160*/  @P1 STG.E.U16 desc[UR20][R4.64+0xf2], R16 ;  /* 0x0000f21004001986 */ /* 0x0001e2000c101514 */
[----:B------:R-:W-:-:S05]  /*9170*/  LEA.HI.X R7, R8, UR19, R7, 0x1, P2 ;  /* 0x0000001308077c11 */ /* 0x000fca00090f0c07 */
[----:B------:R-:W2:Y:S01]  /*9180*/  @P3 LDG.E.LTC128B.U16 R15, desc[UR20][R6.64] ;  /* 0x00000014060f3981 */ /* 0x000ea2000c1e1520 */
[----:B------:R-:W-:Y:S01]  /*9190*/  USHF.L.U32 UR6, UR14, 0x6, URZ ;  /* 0x000000060e067899 */ /* 0x000fe2000800063f */
[----:B------:R-:W-:Y:S01]  /*91a0*/  ISETP.GT.AND P2, PT, R0, 0x1, P0 ;  /* 0x000000010000780c */ /* 0x000fe20000744270 */
[----:B------:R-:W-:Y:S01]  /*91b0*/  USHF.L.U64.HI UR4, UR14, 0x6, UR15 ;  /* 0x000000060e047899 */ /* 0x000fe2000801020f */
[----:B------:R-:W-:Y:S01]  /*91c0*/  BSSY B0, `(.L_x_146) ;  /* 0x000000c000007945 */ /* 0x000fe20003800000 */
[----:B------:R-:W-:Y:S02]  /*91d0*/  USHF.L.U32 UR7, UR6, 0x1, URZ ;  /* 0x0000000106077899 */ /* 0x000fe4000800063f */
[----:B------:R-:W-:Y:S01]  /*91e0*/  USHF.L.U64.HI UR4, UR6, 0x1, UR4 ;  /* 0x0000000106047899 */ /* 0x000fe20008010204 */
[----:B--2---:R-:W-:-:S05]  /*91f0*/  HADD2.F32 R8, -RZ, R15.H0_H0 ;  /* 0x2000000fff087230 */ /* 0x004fca0000004100 */
[----:B------:R-:W-:Y:S01]  /*9200*/  FMUL R9, R8, UR22 ;  /* 0x0000001608097c20 */ /* 0x000fe20008400000 */
[----:B------:R-:W-:-:S03]  /*9210*/  IADD3 R8, P1, R2, UR7, RZ ;  /* 0x0000000702087c10 */ /* 0x000fc6000ff3e0ff */
[----:B------:R-:W-:-:S05]  /*9220*/  FFMA R9, R152, UR11, R9 ;  /* 0x0000000b98097c23 */ /* 0x000fca0008000009 */
[----:B0-----:R-:W-:Y:S02]  /*9230*/  F2FP.F16.F32.PACK_AB R5, RZ, R9 ;  /* 0x00000009ff05723e */ /* 0x001fe400000000ff */
[----:B------:R-:W-:-:S05]  /*9240*/  IADD3.X R9, R3, UR4, RZ, P1, !PT ;  /* 0x0000000403097c10 */ /* 0x000fca0008ffe4ff */
[----:B------:R0:W-:Y:S01]  /*9250*/  @P3 STG.E.U16 desc[UR20][R8.64], R5 ;  /* 0x0000000508003986 */ /* 0x0001e2000c101514 */
[----:B------:R-:W-:Y:S05]  /*9260*/  @!P2 BRA `(.L_x_147) ;  /* 0x000000000004a947 */ /* 0x000fea0003800000 */
[----:B------:R1:W5:Y:S02]  /*9270*/  LDG.E.LTC128B.U16 R15, desc[UR20][R6.64+0x2] ;  /* 0x00000214060f7981 */ /* 0x000364000c1e1520 */
.L_x_147:
[----:B------:R-:W-:Y:S05]  /*9280*/  BSYNC B0 ;  /* 0x0000000000007941 */ /* 0x000fea0003800000 */
.L_x_146:
[----:B-----5:R-:W-:Y:S01]  /*9290*/  HADD2.F32 R16, -RZ, R15.H0_H0 ;  /* 0x2000000fff107230 */ /* 0x020fe20000004100 */
[----:B------:R-:W-:Y:S01]  /*92a0*/  ISETP.GT.AND P1, PT, R14, 0x48, PT ;  /* 0x000000480e00780c */ /* 0x000fe20003f24270 */
[----:B0-----:R-:W-:Y:S01]  /*92b0*/  IMAD.WIDE.U32 R4, R18, R17, UR12 ;  /* 0x0000000c12047e25 */ /* 0x001fe2000f8e0011 */
[----:B------:R-:W-:Y:S03]  /*92c0*/  BSSY B0, `(.L_x_148) ;  /* 0x000000c000007945 */ /* 0x000fe60003800000 */
[----:B------:R-:W-:Y:S01]  /*92d0*/  FMUL R16, R16, UR22 ;  /* 0x0000001610107c20 */ /* 0x000fe20008400000 */
[----:B------:R-:W-:-:S03]  /*92e0*/  IADD3 R18, P3, R10, R4, RZ ;  /* 0x000000040a127210 */ /* 0x000fc60007f7e0ff */
[----:B------:R-:W-:Y:S01]  /*92f0*/  FFMA R16, R153, UR11, R16 ;  /* 0x0000000b99107c23 */ /* 0x000fe20008000010 */
[----:B------:R-:W-:Y:S02]  /*9300*/  IADD3.X R5, R11, R19, R5, P3, !PT ;  /* 0x000000130b057210 */ /* 0x000fe40001ffe405 */
[----:B------:R-:W-:Y:S02]  /*9310*/  ISETP.GT.AND P3, PT, R0, RZ, P1 ;  /* 0x000000ff0000720c */ /* 0x000fe40000f64270 */
[----:B------:R-:W-:Y:S02]  /*9320*/  F2FP.F16.F32.PACK_AB R16, RZ, R16 ;  /* 0x00000010ff10723e */ /* 0x000fe400000000ff */
[----:B------:R-:W-:-:S03]  /*9330*/  LEA R4, P4, R18, UR18, 0x1 ;  /* 0x0000001212047c11 */ /* 0x000fc6000f8808ff */
[----:B------:R0:W-:Y:S01]  /*9340*/  @P2 STG.E.U16 desc[UR20][R8.64+0x2], R16 ;  /* 0x0000021008002986 */ /* 0x0001e2000c101514 */
[----:B------:R-:W-:-:S05]  /*9350*/  LEA.HI.X R5, R18, UR19, R5, 0x1, P4 ;  /* 0x0000001312057c11 */ /* 0x000fca000a0f0c05 */
[----:B------:R-:W-:Y:S05]  /*9360*/  @!P3 BRA `(.L_x_149) ;  /* 0x000000000004b947 */ /* 0x000fea0003800000 */
[----:B------:R2:W5:Y:S02]  /*9370*/  LDG.E.LTC128B.U16 R15, desc[UR20][R4.64] ;  /* 0x00000014040f7981 */ /* 0x000564000c1e1520 */
.L_x_149:
[----:B------:R-:W-:Y:S05]  /*9380*/  BSYNC B0 ;  /* 0x0000000000007941 */ /* 0x000fea0003800000 */
.L_x_148:
[----:B0----5:R-:W-:Y:S01]  /*9390*/  HADD2.F32 R16, -RZ, R15.H0_H0 ;  /* 0x2000000fff107230 */ /* 0x021fe20000004100 */
[----:B------:R-:W-:Y:S01]  /*93a0*/  IADD3 R18, P4, R8, UR8, RZ ;  /* 0x0000000808127c10 */ /* 0x000fe2000ff9e0ff */
[----:B------:R-:W-:Y:S01]  /*93b0*/  BSSY B0, `(.L_x_150) ;  /* 0x0000009000007945 */ /* 0x000fe20003800000 */
[----:B------:R-:W-:Y:S02]  /*93c0*/  ISETP.GT.AND P2, PT, R0, 0x1, P1 ;  /* 0x000000010000780c */ /* 0x000fe40000f44270 */
[----:B------:R-:W-:-:S04]  /*93d0*/  FMUL R19, R16, UR22 ;  /* 0x0000001610137c20 */ /* 0x000fc80008400000 */
[----:B------:R-:W-:-:S05]  /*93e0*/  FFMA R19, R154, UR11, R19 ;  /* 0x0000000b9a137c23 */ /* 0x000fca0008000013 */
[----:B------:R-:W-:Y:S02]  /*93f0*/  F2FP.F16.F32.PACK_AB R16, RZ, R19 ;  /* 0x00000013ff10723e */ /* 0x000fe400000000ff */
[----:B------:R-:W-:-:S05]  /*9400*/  IADD3.X R19, R9, UR5, RZ, P4, !PT ;  /* 0x0000000509137c10 */ /* 0x000fca000a7fe4ff */
[----:B------:R0:W-:Y:S01]  /*9410*/  @P3 STG.E.U16 desc[UR20][R18.64], R16 ;  /* 0x0000001012003986 */ /* 0x0001e2000c101514 */
[----:B------:R-:W-:Y:S05]  /*9420*/  @!P2 BRA `(.L_x_151) ;  /* 0x000000000004a947 */ /* 0x000fea0003800000 */
[----:B------:R3:W5:Y:S02]  /*9430*/  LDG.E.LTC128B.U16 R15, desc[UR20][R4.64+0x2] ;  /* 0x00000214040f7981 */ /* 0x000764000c1e1520 */
.L_x_151:
[----:B------:R-:W-:Y:S05]  /*9440*/  BSYNC B0 ;  /* 0x0000000000007941 */ /* 0x000fea0003800000 */
.L_x_150:
[----:B0----5:R-:W-:Y:S01]  /*9450*/  HADD2.F32 R16, -RZ, R15.H0_H0 ;  /* 0x2000000fff107230 */ /* 0x021fe20000004100 */
[----:B------:R-:W-:Y:S01]  /*9460*/  ISETP.GT.AND P3, PT, R0, 0x8, P0 ;  /* 0x000000080000780c */ /* 0x000fe20000764270 */
[----:B------:R-:W-:Y:S03]  /*9470*/  BSSY B0, `(.L_x_152) ;  /* 0x0000007000007945 */ /* 0x000fe60003800000 */
[----:B------:R-:W-:-:S04]  /*9480*/  FMUL R16, R16, UR22 ;  /* 0x0000001610107c20 */ /* 0x000fc80008400000 */
[----:B------:R-:W-:-:S05]  /*9490*/  FFMA R16, R155, UR11, R16 ;  /* 0x0000000b9b107c23 */ /* 0x000fca0008000010 */
[----:B------:R-:W-:-:S05]  /*94a0*/  F2FP.F16.F32.PACK_AB R16, RZ, R16 ;  /* 0x00000010ff10723e */ /* 0x000fca00000000ff */
[----:B------:R0:W-:Y:S01]  /*94b0*/  @P2 STG.E.U16 desc[UR20][R18.64+0x2], R16 ;  /* 0x0000021012002986 */ /* 0x0001e2000c101514 */
[----:B------:R-:W-:Y:S05]  /*94c0*/  @!P3 BRA `(.L_x_153) ;  /* 0x000000000004b947 */ /* 0x000fea0003800000 */
[----:B------:R4:W5:Y:S02]  /*94d0*/  LDG.E.LTC128B.U16 R15, desc[UR20][R6.64+0x10] ;  /* 0x00001014060f7981 */ /* 0x000964000c1e1520 */
.L_x_153:
[----:B------:R-:W-:Y:S05]  /*94e0*/  BSYNC B0 ;  /* 0x0000000000007941 */ /* 0x000fea0003800000 */
.L_x_152:
        /* <DEDUP_REMOVED lines=9> */
.L_x_155:
[----:B------:R-:W-:Y:S05]  /*9580*/  BSYNC B0 ;  /* 0x0000000000007941 */ /* 0x000fea0003800000 */
.L_x_154:
[----:B-----5:R-:W-:Y:S01]  /*9590*/  HADD2.F32 R16, -RZ, R15.H0_H0 ;  /* 0x2000000fff107230 */ /* 0x020fe20000004100 */
        /* <DEDUP_REMOVED lines=8> */
.L_x_157:
[----:B------:R-:W-:Y:S05]  /*9620*/  BSYNC B0 ;  /* 0x0000000000007941 */ /* 0x000fea0003800000 */
.L_x_156:
[----:B0----5:R-:W-:Y:S01]  /*9630*/  HADD2.F32 R16, -RZ, R15.H0_H0 ;  /* 0x2000000fff107230 */ /* 0x021fe20000004100 */
[----:B------:R-:W-:Y:S01]  /*9640*/  MOV R21, UR8 ;  /* 0x0000000800157c02 */ /* 0x000fe20008000f00 */
[----:B------:R-:W-:Y:S01]  /*9650*/  IMAD.U32 R23, RZ, RZ, UR5 ;  /* 0x00000005ff177e24 */ /* 0x000fe2000f8e00ff */
[----:B------:R-:W-:Y:S01]  /*9660*/  ISETP.GT.AND P2, PT, R0, 0x9, P1 ;  /* 0x000000090000780c */ /* 0x000fe20000f44270 */
[----:B------:R-:W-:Y:S01]  /*9670*/  BSSY B0, `(.L_x_158) ;  /* 0x0000009000007945 */ /* 0x000fe20003800000 */
[----:B------:R-:W-:Y:S01]  /*9680*/  FMUL R19, R16, UR22 ;  /* 0x0000001610137c20 */ /* 0x000fe20008400000 */
[----:B------:R-:W-:-:S03]  /*9690*/  IADD3 R18, P4, P5, R21, UR7, R2 ;  /* 0x0000000715127c10 */ /* 0x000fc6000fd9e002 */
[----:B------:R-:W-:-:S05]  /*96a0*/  FFMA R19, R158, UR11, R19 ;  /* 0x0000000b9e137c23 */ /* 0x000fca0008000013 */
[----:B------:R-:W-:Y:S02]  /*96b0*/  F2FP.F16.F32.PACK_AB R16, RZ, R19 ;  /* 0x00000013ff10723e */ /* 0x000fe400000000ff */
[----:B------:R-:W-:-:S05]  /*96c0*/  IADD3.X R19, R23, UR4, R3, P4, P5 ;  /* 0x0000000417137c10 */ /* 0x000fca000a7ea403 */
[----:B------:R0:W-:Y:S01]  /*96d0*/  @P3 STG.E.U16 desc[UR20][R18.64+0x10], R16 ;  /* 0x0000101012003986 */ /* 0x0001e2000c101514 */
[----:B------:R-:W-:Y:S05]  /*96e0*/  @!P2 BRA `(.L_x_159) ;  /* 0x000000000004a947 */ /* 0x000fea0003800000 */
[----:B------:R0:W5:Y:S02]  /*96f0*/  LDG.E.LTC128B.U16 R15, desc[UR20][R4.64+0x12] ;  /* 0x00001214040f7981 */ /* 0x000164000c1e1520 */
.L_x_159:
[----:B------:R-:W-:Y:S05]  /*9700*/  BSYNC B0 ;  /* 0x0000000000007941 */ /* 0x000fea0003800000 */
.L_x_158:
        /* <DEDUP_REMOVED lines=9> */
.L_x_161:
[----:B------:R-:W-:Y:S05]  /*97a0*/  BSYNC B0 ;  /* 0x0000000000007941 */ /* 0x000fea0003800000 */
.L_x_160:
        /* <DEDUP_REMOVED lines=9> */
.L_x_163:
[----:B------:R-:W-:Y:S05]  /*9840*/  BSYNC B0 ;  /* 0x0000000000007941 */ /* 0x000fea0003800000 */
.L_x_162:
        /* <DEDUP_REMOVED lines=9> */
.L_x_165:
[----:B------:R-:W-:Y:S05]  /*98e0*/  BSYNC B0 ;  /* 0x0000000000007941 */ /* 0x000fea0003800000 */
.L_x_164:
        /* <DEDUP_REMOVED lines=9> */
.L_x_167:
[----:B------:R-:W-:Y:S05]  /*9980*/  BSYNC B0 ;  /* 0x0000000000007941 */ /* 0x000fea0003800000 */
.L_x_166:
        /* <DEDUP_REMOVED lines=9> */
.L_x_169:
[----:B------:R-:W-:Y:S05]  /*9a20*/  BSYNC B0 ;  /* 0x0000000000007941 */ /* 0x000fea0003800000 */
.L_x_168:
        /* <DEDUP_REMOVED lines=9> */
.L_x_171:
[----:B------:R-:W-:Y:S05]  /*9ac0*/  BSYNC B0 ;  /* 0x0000000000007941 */ /* 0x000fea0003800000 */
.L_x_170:
        /* <DEDUP_REMOVED lines=9> */
.L_x_173:
[----:B------:R-:W-:Y:S05]  /*9b60*/  BSYNC B0 ;  /* 0x0000000000007941 */ /* 0x000fea0003800000 */
.L_x_172:
        /* <DEDUP_REMOVED lines=9> */
.L_x_175:
[----:B------:R-:W-:Y:S05]  /*9c00*/  BSYNC B0 ;  /* 0x0000000000007941 */ /* 0x000fea0003800000 */
.L_x_174:
        /* <DEDUP_REMOVED lines=9> */
.L_x_177:
[----:B------:R-:W-:Y:S05]  /*9ca0*/  BSYNC B0 ;  /* 0x0000000000007941 */ /* 0x000fea0003800000 */
.L_x_176:
        /* <DEDUP_REMOVED lines=9> */
.L_x_179:
[----:B------:R-:W-:Y:S05]  /*9d40*/  BSYNC B0 ;  /* 0x0000000000007941 */ /* 0x000fea0003800000 */
.L_x_178:
        /* <DEDUP_REMOVED lines=9> */
.L_x_181:
[----:B------:R-:W-:Y:S05]  /*9de0*/  BSYNC B0 ;  /* 0x0000000000007941 */ /* 0x000fea0003800000 */
.L_x_180:
        /* <DEDUP_REMOVED lines=9> */
.L_x_183:
[----:B------:R-:W-:Y:S05]  /*9e80*/  BSYNC B0 ;  /* 0x0000000000007941 */ /* 0x000fea0003800000 */
.L_x_182:
        /* <DEDUP_REMOVED lines=9> */
.L_x_185:
[----:B------:R-:W-:Y:S05]  /*9f20*/  BSYNC B0 ;  /* 0x0000000000007941 */ /* 0x000fea0003800000 */
.L_x_184:
        /* <DEDUP_REMOVED lines=9> */
.L_x_187:
[----:B------:R-:W-:Y:S05]  /*9fc0*/  BSYNC B0 ;  /* 0x0000000000007941 */ /* 0x000fea0003800000 */
.L_x_186:
        /* <DEDUP_REMOVED lines=9> */
.L_x_189:
[----:B------:R-:W-:Y:S05]  /*a060*/  BSYNC B0 ;  /* 0x0000000000007941 */ /* 0x000fea0003800000 */
.L_x_188:
        /* <DEDUP_REMOVED lines=9> */
.L_x_191:
[----:B------:R-:W-:Y:S05]  /*a100*/  BSYNC B0 ;  /* 0x0000000000007941 */ /* 0x000fea0003800000 */
.L_x_190:
        /* <DEDUP_REMOVED lines=9> */
.L_x_193:
[----:B------:R-:W-:Y:S05]  /*a1a0*/  BSYNC B0 ;  /* 0x0000000000007941 */ /* 0x000fea0003800000 */
.L_x_192:
        /* <DEDUP_REMOVED lines=9> */
.L_x_195:
[----:B------:R-:W-:Y:S05]  /*a240*/  BSYNC B0 ;  /* 0x0000000000007941 */ /* 0x000fea0003800000 */
.L_x_194:
        /* <DEDUP_REMOVED lines=9> */
.L_x_197:
[----:B------:R-:W-:Y:S05]  /*a2e0*/  BSYNC B0 ;  /* 0x0000000000007941 */ /* 0x000fea0003800000 */
.L_x_196:
        /* <DEDUP_REMOVED lines=9> */
.L_x_199:
[----:B------:R-:W-:Y:S05]  /*a380*/  BSYNC B0 ;  /* 0x0000000000007941 */ /* 0x000fea0003800000 */
.L_x_198:
        /* <DEDUP_REMOVED lines=9> */
.L_x_201:
[----:B------:R-:W-:Y:S05]  /*a420*/  BSYNC B0 ;  /* 0x0000000000007941 */ /* 0x000fea0003800000 */
.L_x_200:
        /* <DEDUP_REMOVED lines=9> */
.L_x_203:
[----:B------:R-:W-:Y:S05]  /*a4c0*/  BSYNC B0 ;  /* 0x0000000000007941 */ /* 0x000fea0003800000 */
.L_x_202:
        /* <DEDUP_REMOVED lines=9> */
.L_x_205:
[----:B------:R-:W-:Y:S05]  /*a560*/  BSYNC B0 ;  /* 0x0000000000007941 */ /* 0x000fea0003800000 */
.L_x_204:
        /* <DEDUP_REMOVED lines=9> */
.L_x_207:
[----:B------:R-:W-:Y:S05]  /*a600*/  BSYNC B0 ;  /* 0x0000000000007941 */ /* 0x000fea0003800000 */
.L_x_206:
        /* <DEDUP_REMOVED lines=9> */
.L_x_209:
[----:B------:R-:W-:Y:S05]  /*a6a0*/  BSYNC B0 ;  /* 0x0000000000007941 */ /* 0x000fea0003800000 */
.L_x_208:
        /* <DEDUP_REMOVED lines=9> */
.L_x_211:
[----:B------:R-:W-:Y:S05]  /*a740*/  BSYNC B0 ;  /* 0x0000000000007941 */ /* 0x000fea0003800000 */
.L_x_210:
        /* <DEDUP_REMOVED lines=9> */
.L_x_213:
[----:B------:R-:W-:Y:S05]  /*a7e0*/  BSYNC B0 ;  /* 0x0000000000007941 */ /* 0x000fea0003800000 */
.L_x_212:
        /* <DEDUP_REMOVED lines=9> */
.L_x_215:
[----:B------:R-:W-:Y:S05]  /*a880*/  BSYNC B0 ;  /* 0x0000000000007941 */ /* 0x000fea0003800000 */
.L_x_214:
        /* <DEDUP_REMOVED lines=9> */
.L_x_217:
[----:B------:R-:W-:Y:S05]  /*a920*/  BSYNC B0 ;  /* 0x0000000000007941 */ /* 0x000fea0003800000 */
.L_x_216:
        /* <DEDUP_REMOVED lines=9> */
.L_x_219:
[----:B------:R-:W-:Y:S05]  /*a9c0*/  BSYNC B0 ;  /* 0x0000000000007941 */ /* 0x000fea0003800000 */
.L_x_218:
        /* <DEDUP_REMOVED lines=9> */
.L_x_221:
[----:B------:R-:W-:Y:S05]  /*aa60*/  BSYNC B0 ;  /* 0x0000000000007941 */ /* 0x000fea0003800000 */
.L_x_220:
        /* <DEDUP_REMOVED lines=9> */
.L_x_223:
[----:B------:R-:W-:Y:S05]  /*ab00*/  BSYNC B0 ;  /* 0x0000000000007941 */ /* 0x000fea0003800000 */
.L_x_222:
        /* <DEDUP_REMOVED lines=9> */
.L_x_225:
[----:B------:R-:W-:Y:S05]  /*aba0*/  BSYNC B0 ;  /* 0x0000000000007941 */ /* 0x000fea0003800000 */
.L_x_224:
        /* <DEDUP_REMOVED lines=9> */
.L_x_227:
[----:B------:R-:W-:Y:S05]  /*ac40*/  BSYNC B0 ;  /* 0x0000000000007941 */ /* 0x000fea0003800000 */
.L_x_226:
        /* <DEDUP_REMOVED lines=9> */
.L_x_229:
[----:B------:R-:W-:Y:S05]  /*ace0*/  BSYNC B0 ;  /* 0x0000000000007941 */ /* 0x000fea0003800000 */
.L_x_228:
        /* <DEDUP_REMOVED lines=9> */
.L_x_231:
[----:B------:R-:W-:Y:S05]  /*ad80*/  BSYNC B0 ;  /* 0x0000000000007941 */ /* 0x000fea0003800000 */
.L_x_230:
        /* <DEDUP_REMOVED lines=9> */
.L_x_233:
[----:B------:R-:W-:Y:S05]  /*ae20*/  BSYNC B0 ;  /* 0x0000000000007941 */ /* 0x000fea0003800000 */
.L_x_232:
        /* <DEDUP_REMOVED lines=9> */
.L_x_235:
[----:B------:R-:W-:Y:S05]  /*aec0*/  BSYNC B0 ;  /* 0x0000000000007941 */ /* 0x000fea0003800000 */
.L_x_234:
        /* <DEDUP_REMOVED lines=9> */
.L_x_237:
[----:B------:R-:W-:Y:S05]  /*af60*/  BSYNC B0 ;  /* 0x0000000000007941 */ /* 0x000fea0003800000 */
.L_x_236:
        /* <DEDUP_REMOVED lines=9> */
.L_x_239:
[----:B------:R-:W-:Y:S05]  /*b000*/  BSYNC B0 ;  /* 0x0000000000007941 */ /* 0x000fea0003800000 */
.L_x_238:
        /* <DEDUP_REMOVED lines=9> */
.L_x_241:
[----:B------:R-:W-:Y:S05]  /*b0a0*/  BSYNC B0 ;  /* 0x0000000000007941 */ /* 0x000fea0003800000 */
.L_x_240:
        /* <DEDUP_REMOVED lines=9> */
.L_x_243:
[----:B------:R-:W-:Y:S05]  /*b140*/  BSYNC B0 ;  /* 0x0000000000007941 */ /* 0x000fea0003800000 */
.L_x_242:
        /* <DEDUP_REMOVED lines=9> */
.L_x_245:
[----:B------:R-:W-:Y:S05]  /*b1e0*/  BSYNC B0 ;  /* 0x0000000000007941 */ /* 0x000fea0003800000 */
.L_x_244:
        /* <DEDUP_REMOVED lines=9> */
.L_x_247:
[----:B------:R-:W-:Y:S05]  /*b280*/  BSYNC B0 ;  /* 0x0000000000007941 */ /* 0x000fea0003800000 */
.L_x_246:
        /* <DEDUP_REMOVED lines=9> */
.L_x_249:
[----:B------:R-:W-:Y:S05]  /*b320*/  BSYNC B0 ;  /* 0x0000000000007941 */ /* 0x000fea0003800000 */
.L_x_248:
        /* <DEDUP_REMOVED lines=9> */
.L_x_251:
[----:B------:R-:W-:Y:S05]  /*b3c0*/  BSYNC B0 ;  /* 0x0000000000007941 */ /* 0x000fea0003800000 */
.L_x_250:
        /* <DEDUP_REMOVED lines=9> */
.L_x_253:
[----:B------:R-:W-:Y:S05]  /*b460*/  BSYNC B0 ;  /* 0x0000000000007941 */ /* 0x000fea0003800000 */
.L_x_252:
        /* <DEDUP_REMOVED lines=9> */
.L_x_255:
[----:B------:R-:W-:Y:S05]  /*b500*/  BSYNC B0 ;  /* 0x0000000000007941 */ /* 0x000fea0003800000 */
.L_x_254:
        /* <DEDUP_REMOVED lines=9> */
.L_x_257:
[----:B------:R-:W-:Y:S05]  /*b5a0*/  BSYNC B0 ;  /* 0x0000000000007941 */ /* 0x000fea0003800000 */
.L_x_256:
        /* <DEDUP_REMOVED lines=9> */
.L_x_259:
[----:B------:R-:W-:Y:S05]  /*b640*/  BSYNC B0 ;  /* 0x0000000000007941 */ /* 0x000fea0003800000 */
.L_x_258:
        /* <DEDUP_REMOVED lines=9> */
.L_x_261:
[----:B------:R-:W-:Y:S05]  /*b6e0*/  BSYNC B0 ;  /* 0x0000000000007941 */ /* 0x000fea0003800000 */
.L_x_260:
        /* <DEDUP_REMOVED lines=9> */
.L_x_263:
[----:B------:R-:W-:Y:S05]  /*b780*/  BSYNC B0 ;  /* 0x0000000000007941 */ /* 0x000fea0003800000 */
.L_x_262:
        /* <DEDUP_REMOVED lines=9> */
.L_x_265:
[----:B------:R-:W-:Y:S05]  /*b820*/  BSYNC B0 ;  /* 0x0000000000007941 */ /* 0x000fea0003800000 */
.L_x_264:
        /* <DEDUP_REMOVED lines=9> */
.L_x_267:
[----:B------:R-:W-:Y:S05]  /*b8c0*/  BSYNC B0 ;  /* 0x0000000000007941 */ /* 0x000fea0003800000 */
.L_x_266:
[----:B01--45:R-:W-:Y:S01]  /*b8d0*/  HADD2.F32 R6, -RZ, R15.H0_H0 ;  /* 0x2000000fff067230 */ /* 0x033fe20000004100 */
        /* <DEDUP_REMOVED lines=8> */
.L_x_269:
[----:B------:R-:W-:Y:S05]  /*b960*/  BSYNC B0 ;  /* 0x0000000000007941 */ /* 0x000fea0003800000 */
.L_x_268:
[----:B0----5:R-:W-:Y:S01]  /*b970*/  HADD2.F32 R6, -RZ, R15.H0_H0 ;  /* 0x2000000fff067230 */ /* 0x021fe20000004100 */
[----:B------:R-:W-:Y:S01]  /*b980*/  ISETP.GT.AND P1, PT, R0, 0x79, P1 ;  /* 0x000000790000780c */ /* 0x000fe20000f24270 */
[----:B------:R-:W-:Y:S01]  /*b990*/  BSSY B0, `(.L_x_270) ;  /* 0x000000b000007945 */ /* 0x000fe20003800000 */
[----:B------:R-:W-:Y:S02]  /*b9a0*/  IADD3 R20, P0, R12, 0x80, RZ ;  /* 0x000000800c147810 */ /* 0x000fe40007f1e0ff */
[----:B------:R-:W-:Y:S01]  /*b9b0*/  FMUL R7, R6, UR22 ;  /* 0x0000001606077c20 */ /* 0x000fe20008400000 */
[----:B------:R-:W-:-:S03]  /*b9c0*/  @P2 IMAD.MOV.U32 R6, RZ, RZ, R18 ;  /* 0x000000ffff062224 */ /* 0x000fc600078e0012 */
[----:B------:R-:W-:-:S05]  /*b9d0*/  FFMA R7, R214, UR11, R7 ;  /* 0x0000000bd6077c23 */ /* 0x000fca0008000007 */
[----:B------:R-:W-:-:S04]  /*b9e0*/  F2FP.F16.F32.PACK_AB R7, RZ, R7 ;  /* 0x00000007ff07723e */ /* 0x000fc800000000ff */
[----:B------:R-:W-:Y:S01]  /*b9f0*/  PRMT R8, R7, 0x7610, R8 ;  /* 0x0000761007087816 */ /* 0x000fe20000000008 */
[----:B------:R-:W-:-:S05]  /*ba00*/  @P2 IMAD.MOV.U32 R7, RZ, RZ, R19 ;  /* 0x000000ffff072224 */ /* 0x000fca00078e0013 */
[----:B------:R0:W-:Y:S01]  /*ba10*/  @P2 STG.E.U16 desc[UR20][R6.64+0xf0], R8 ;  /* 0x0000f00806002986 */ /* 0x0001e2000c101514 */
[----:B------:R-:W-:Y:S05]  /*ba20*/  @!P1 BRA `(.L_x_271) ;  /* 0x0000000000049947 */ /* 0x000fea0003800000 */
[----:B------:R4:W5:Y:S02]  /*ba30*/  LDG.E.LTC128B.U16 R15, desc[UR20][R4.64+0xf2] ;  /* 0x0000f214040f7981 */ /* 0x000964000c1e1520 */
.L_x_271:
[----:B------:R-:W-:Y:S05]  /*ba40*/  BSYNC B0 ;  /* 0x0000000000007941 */ /* 0x000fea0003800000 */
.L_x_270:
[----:B-12345:R-:W-:Y:S01]  /*ba50*/  HADD2.F32 R4, -RZ, R15.H0_H0 ;  /* 0x2000000fff047230 */ /* 0x03efe20000004100 */
[----:B------:R-:W-:Y:S01]  /*ba60*/  IADD3.X R5, RZ, R13, RZ, P0, !PT ;  /* 0x0000000dff057210 */ /* 0x000fe200007fe4ff */
[----:B0-----:R-:W-:Y:S01]  /*ba70*/  IMAD.WIDE.U32 R6, R20, UR16, R10 ;  /* 0x0000001014067c25 */ /* 0x001fe2000f8e000a */
[----:B------:R-:W-:-:S03]  /*ba80*/  ISETP.GT.AND P0, PT, R14, 0x80, PT ;  /* 0x000000800e00780c */ /* 0x000fc60003f04270 */
[----:B------:R-:W-:Y:S01]  /*ba90*/  FMUL R4, R4, UR22 ;  /* 0x0000001604047c20 */ /* 0x000fe20008400000 */
[----:B------:R-:W-:Y:S01]  /*baa0*/  IMAD R5, R5, UR16, RZ ;  /* 0x0000001005057c24 */ /* 0x000fe2000f8e02ff */
[----:B------:R-:W-:Y:S02]  /*bab0*/  ISETP.GT.AND P3, PT, R0, RZ, P0 ;  /* 0x000000ff0000720c */ /* 0x000fe40000764270 */
[----:B------:R-:W-:Y:S01]  /*bac0*/  FFMA R4, R215, UR11, R4 ;  /* 0x0000000bd7047c23 */ /* 0x000fe20008000004 */
[----:B------:R-:W-:-:S04]  /*bad0*/  IMAD R21, R20, UR17, R5 ;  /* 0x0000001114157c24 */ /* 0x000fc8000f8e0205 */
[----:B------:R-:W-:Y:S01]  /*bae0*/  F2FP.F16.F32.PACK_AB R8, RZ, R4 ;  /* 0x00000004ff08723e */ /* 0x000fe200000000ff */
[----:B------:R-:W-:Y:S01]  /*baf0*/  IMAD.IADD R5, R7, 0x1, R21 ;  /* 0x0000000107057824 */ /* 0x000fe200078e0215 */
[----:B------:R-:W-:Y:S02]  /*bb00*/  LEA R4, P2, R6, UR18, 0x1 ;  /* 0x0000001206047c11 */ /* 0x000fe4000f8408ff */
[----:B------:R-:W-:Y:S02]  /*bb10*/  PRMT R9, R8, 0x7610, R9 ;  /* 0x0000761008097816 */ /* 0x000fe40000000009 */
[----:B------:R-:W-:-:S03]  /*bb20*/  LEA.HI.X R5, R6, UR19, R5, 0x1, P2 ;  /* 0x0000001306057c11 */ /* 0x000fc600090f0c05 */
[----:B------:R0:W-:Y:S04]  /*bb30*/  @P1 STG.E.U16 desc[UR20][R18.64+0xf2], R9 ;  /* 0x0000f20912001986 */ /* 0x0001e8000c101514 */
[----:B------:R-:W2:Y:S01]  /*bb40*/  @P3 LDG.E.LTC128B.U16 R15, desc[UR20][R4.64] ;  /* 0x00000014040f3981 */ /* 0x000ea2000c1e1520 */
[----:B------:R-:W-:Y:S01]  /*bb50*/  USHF.L.U32 UR4, UR14, 0x8, URZ ;  /* 0x000000080e047899 */ /* 0x000fe2000800063f */
[----:B------:R-:W-:Y:S01]  /*bb60*/  ISETP.GT.AND P2, PT, R0, 0x1, P0 ;  /* 0x000000010000780c */ /* 0x000fe20000744270 */
[----:B------:R-:W-:Y:S01]  /*bb70*/  USHF.L.U64.HI UR6, UR14, 0x8, UR15 ;  /* 0x000000080e067899 */ /* 0x000fe2000801020f */
[----:B------:R-:W-:Y:S03]  /*bb80*/  BSSY B0, `(.L_x_272) ;  /* 0x000000a000007945 */ /* 0x000fe60003800000 */
[----:B------:R-:W-:-:S04]  /*bb90*/  IADD3 R8, P1, R2, UR4, RZ ;  /* 0x0000000402087c10 */ /* 0x000fc8000ff3e0ff */
[----:B0-----:R-:W-:Y:S01]  /*bba0*/  IADD3.X R9, R3, UR6, RZ, P1, !PT ;  /* 0x0000000603097c10 */ /* 0x001fe20008ffe4ff */
[----:B--2---:R-:W-:-:S05]  /*bbb0*/  HADD2.F32 R6, -RZ, R15.H0_H0 ;  /* 0x2000000fff067230 */ /* 0x004fca0000004100 */
[----:B------:R-:W-:-:S04]  /*bbc0*/  FMUL R7, R6, UR22 ;  /* 0x0000001606077c20 */ /* 0x000fc80008400000 */
[----:B------:R-:W-:-:S05]  /*bbd0*/  FFMA R7, R88, UR11, R7 ;  /* 0x0000000b58077c23 */ /* 0x000fca0008000007 */
[----:B------:R-:W-:-:S05]  /*bbe0*/  F2FP.F16.F32.PACK_AB R7, RZ, R7 ;  /* 0x00000007ff07723e */ /* 0x000fca00000000ff */
[----:B------:R0:W-:Y:S01]  /*bbf0*/  @P3 STG.E.U16 desc[UR20][R8.64], R7 ;  /* 0x0000000708003986 */ /* 0x0001e2000c101514 */
[----:B------:R-:W-:Y:S05]  /*bc00*/  @!P2 BRA `(.L_x_273) ;  /* 0x000000000004a947 */ /* 0x000fea0003800000 */
[----:B------:R1:W5:Y:S02]  /*bc10*/  LDG.E.LTC128B.U16 R15, desc[UR20][R4.64+0x2] ;  /* 0x00000214040f7981 */ /* 0x000364000c1e1520 */
.L_x_273:
[----:B------:R-:W-:Y:S05]  /*bc20*/  BSYNC B0 ;  /* 0x0000000000007941 */ /* 0x000fea0003800000 */
.L_x_272:
        /* <DEDUP_REMOVED lines=15> */
.L_x_275:
[----:B------:R-:W-:Y:S05]  /*bd20*/  BSYNC B0 ;  /* 0x0000000000007941 */ /* 0x000fea0003800000 */
.L_x_274:
        /* <DEDUP_REMOVED lines=11> */
.L_x_277:
[----:B------:R-:W-:Y:S05]  /*bde0*/  BSYNC B0 ;  /* 0x0000000000007941 */ /* 0x000fea0003800000 */
.L_x_276:
        /* <DEDUP_REMOVED lines=9> */
.L_x_279:
[----:B------:R-:W-:Y:S05]  /*be80*/  BSYNC B0 ;  /* 0x0000000000007941 */ /* 0x000fea0003800000 */
.L_x_278:
        /* <DEDUP_REMOVED lines=9> */
.L_x_281:
[----:B------:R-:W-:Y:S05]  /*bf20*/  BSYNC B0 ;  /* 0x0000000000007941 */ /* 0x000fea0003800000 */
.L_x_280:
        /* <DEDUP_REMOVED lines=9> */
.L_x_283:
[----:B------:R-:W-:Y:S05]  /*bfc0*/  BSYNC B0 ;  /* 0x0000000000007941 */ /* 0x000fea0003800000 */
.L_x_282:
[----:B0----5:R-:W-:Y:S01]  /*bfd0*/  HADD2.F32 R16, -RZ, R15.H0_H0 ;  /* 0x2000000fff107230 */ /* 0x021fe20000004100 */
[----:B------:R-:W-:Y:S01]  /*bfe0*/  ISETP.GT.AND P2, PT, R0, 0x9, P1 ;  /* 0x000000090000780c */ /* 0x000fe20000f44270 */
[----:B------:R-:W-:Y:S01]  /*bff0*/  IMAD.U32 R21, RZ, RZ, UR4 ;  /* 0x00000004ff157e24 */ /* 0x000fe2000f8e00ff */
[----:B------:R-:W-:Y:S01]  /*c000*/  BSSY B0, `(.L_x_284) ;  /* 0x000000a000007945 */ /* 0x000fe20003800000 */
[----:B------:R-:W-:Y:S02]  /*c010*/  IMAD.U32 R23, RZ, RZ, UR6 ;  /* 0x00000006ff177e24 */ /* 0x000fe4000f8e00ff */
        /* <DEDUP_REMOVED lines=8> */
.L_x_285:
[----:B------:R-:W-:Y:S05]  /*c0a0*/  BSYNC B0 ;  /* 0x0000000000007941 */ /* 0x000fea0003800000 */
.L_x_284:
        /* <DEDUP_REMOVED lines=9> */
.L_x_287:
[----:B------:R-:W-:Y:S05]  /*c140*/  BSYNC B0 ;  /* 0x0000000000007941 */ /* 0x000fea0003800000 */
.L_x_286:
        /* <DEDUP_REMOVED lines=9> */
.L_x_289:
[----:B------:R-:W-:Y:S05]  /*c1e0*/  BSYNC B0 ;  /* 0x0000000000007941 */ /* 0x000fea0003800000 */
.L_x_288:
        /* <DEDUP_REMOVED lines=9> */
.L_x_291:
[----:B------:R-:W-:Y:S05]  /*c280*/  BSYNC B0 ;  /* 0x0000000000007941 */ /* 0x000fea0003800000 */
.L_x_290:
        /* <DEDUP_REMOVED lines=9> */
.L_x_293:
[----:B------:R-:W-:Y:S05]  /*c320*/  BSYNC B0 ;  /* 0x0000000000007941 */ /* 0x000fea0003800000 */
.L_x_292:
        /* <DEDUP_REMOVED lines=9> */
.L_x_295:
[----:B------:R-:W-:Y:S05]  /*c3c0*/  BSYNC B0 ;  /* 0x0000000000007941 */ /* 0x000fea0003800000 */
.L_x_294:
        /* <DEDUP_REMOVED lines=9> */
.L_x_297:
[----:B------:R-:W-:Y:S05]  /*c460*/  BSYNC B0 ;  /* 0x0000000000007941 */ /* 0x000fea0003800000 */
.L_x_296:
        /* <DEDUP_REMOVED lines=9> */
.L_x_299:
[----:B------:R-:W-:Y:S05]  /*c500*/  BSYNC B0 ;  /* 0x0000000000007941 */ /* 0x000fea0003800000 */
.L_x_298:
        /* <DEDUP_REMOVED lines=9> */
.L_x_301:
[----:B------:R-:W-:Y:S05]  /*c5a0*/  BSYNC B0 ;  /* 0x0000000000007941 */ /* 0x000fea0003800000 */
.L_x_300:
        /* <DEDUP_REMOVED lines=9> */
.L_x_303:
[----:B------:R-:W-:Y:S05]  /*c640*/  BSYNC B0 ;  /* 0x0000000000007941 */ /* 0x000fea0003800000 */
.L_x_302:
        /* <DEDUP_REMOVED lines=9> */
.L_x_305:
[----:B------:R-:W-:Y:S05]  /*c6e0*/  BSYNC B0 ;  /* 0x0000000000007941 */ /* 0x000fea0003800000 */
.L_x_304:
        /* <DEDUP_REMOVED lines=9> */
.L_x_307:
[----:B------:R-:W-:Y:S05]  /*c780*/  BSYNC B0 ;  /* 0x0000000000007941 */ /* 0x000fea0003800000 */
.L_x_306:
        /* <DEDUP_REMOVED lines=9> */
.L_x_309:
[----:B------:R-:W-:Y:S05]  /*c820*/  BSYNC B0 ;  /* 0x0000000000007941 */ /* 0x000fea0003800000 */
.L_x_308:
        /* <DEDUP_REMOVED lines=9> */
.L_x_311:
[----:B------:R-:W-:Y:S05]  /*c8c0*/  BSYNC B0 ;  /* 0x0000000000007941 */ /* 0x000fea0003800000 */
.L_x_310:
        /* <DEDUP_REMOVED lines=9> */
.L_x_313:
[----:B------:R-:W-:Y:S05]  /*c960*/  BSYNC B0 ;  /* 0x0000000000007941 */ /* 0x000fea0003800000 */
.L_x_312:
        /* <DEDUP_REMOVED lines=9> */
.L_x_315:
[----:B------:R-:W-:Y:S05]  /*ca00*/  BSYNC B0 ;  /* 0x0000000000007941 */ /* 0x000fea0003800000 */
.L_x_314:
        /* <DEDUP_REMOVED lines=9> */
.L_x_317:
[----:B------:R-:W-:Y:S05]  /*caa0*/  BSYNC B0 ;  /* 0x0000000000007941 */ /* 0x000fea0003800000 */
.L_x_316:
        /* <DEDUP_REMOVED lines=9> */
.L_x_319:
[----:B------:R-:W-:Y:S05]  /*cb40*/  BSYNC B0 ;  /* 0x0000000000007941 */ /* 0x000fea0003800000 */
.L_x_318:
        /* <DEDUP_REMOVED lines=9> */
.L_x_321:
[----:B------:R-:W-:Y:S05]  /*cbe0*/  BSYNC B0 ;  /* 0x0000000000007941 */ /* 0x000fea0003800000 */
.L_x_320:
        /* <DEDUP_REMOVED lines=9> */
.L_x_323:
[----:B------:R-:W-:Y:S05]  /*cc80*/  BSYNC B0 ;  /* 0x0000000000007941 */ /* 0x000fea0003800000 */
.L_x_322:
        /* <DEDUP_REMOVED lines=9> */
.L_x_325:
[----:B------:R-:W-:Y:S05]  /*cd20*/  BSYNC B0 ;  /* 0x0000000000007941 */ /* 0x000fea0003800000 */
.L_x_324:
        /* <DEDUP_REMOVED lines=9> */
.L_x_327:
[----:B------:R-:W-:Y:S05]  /*cdc0*/  BSYNC B0 ;  /* 0x0000000000007941 */ /* 0x000fea0003800000 */
.L_x_326:
        /* <DEDUP_REMOVED lines=9> */
.L_x_329:
[----:B------:R-:W-:Y:S05]  /*ce60*/  BSYNC B0 ;  /* 0x0000000000007941 */ /* 0x000fea0003800000 */
.L_x_328:
        /* <DEDUP_REMOVED lines=9> */
.L_x_331:
[----:B------:R-:W-:Y:S05]  /*cf00*/  BSYNC B0 ;  /* 0x0000000000007941 */ /* 0x000fea0003800000 */
.L_x_330:
        /* <DEDUP_REMOVED lines=9> */
.L_x_333:
[----:B------:R-:W-:Y:S05]  /*cfa0*/  BSYNC B0 ;  /* 0x0000000000007941 */ /* 0x000fea0003800000 */
.L_x_332:
        /* <DEDUP_REMOVED lines=9> */
.L_x_335:
[----:B------:R-:W-:Y:S05]  /*d040*/  BSYNC B0 ;  /* 0x0000000000007941 */ /* 0x000fea0003800000 */
.L_x_334:
        /* <DEDUP_REMOVED lines=9> */
.L_x_337:
[----:B------:R-:W-:Y:S05]  /*d0e0*/  BSYNC B0 ;  /* 0x0000000000007941 */ /* 0x000fea0003800000 */
.L_x_336:
        /* <DEDUP_REMOVED lines=9> */
.L_x_339:
[----:B------:R-:W-:Y:S05]  /*d180*/  BSYNC B0 ;  /* 0x0000000000007941 */ /* 0x000fea0003800000 */
.L_x_338:
        /* <DEDUP_REMOVED lines=9> */
.L_x_341:
[----:B------:R-:W-:Y:S05]  /*d220*/  BSYNC B0 ;  /* 0x0000000000007941 */ /* 0x000fea0003800000 */
.L_x_340:
        /* <DEDUP_REMOVED lines=9> */
.L_x_343:
[----:B------:R-:W-:Y:S05]  /*d2c0*/  BSYNC B0 ;  /* 0x0000000000007941 */ /* 0x000fea0003800000 */
.L_x_342:
        /* <DEDUP_REMOVED lines=9> */
.L_x_345:
[----:B------:R-:W-:Y:S05]  /*d360*/  BSYNC B0 ;  /* 0x0000000000007941 */ /* 0x000fea0003800000 */
.L_x_344:
        /* <DEDUP_REMOVED lines=9> */
.L_x_347:
[----:B------:R-:W-:Y:S05]  /*d400*/  BSYNC B0 ;  /* 0x0000000000007941 */ /* 0x000fea0003800000 */
.L_x_346:
        /* <DEDUP_REMOVED lines=9> */
.L_x_349:
[----:B------:R-:W-:Y:S05]  /*d4a0*/  BSYNC B0 ;  /* 0x0000000000007941 */ /* 0x000fea0003800000 */
.L_x_348:
        /* <DEDUP_REMOVED lines=9> */
.L_x_351:
[----:B------:R-:W-:Y:S05]  /*d540*/  BSYNC B0 ;  /* 0x0000000000007941 */ /* 0x000fea0003800000 */
.L_x_350:
        /* <DEDUP_REMOVED lines=9> */
.L_x_353:
[----:B------:R-:W-:Y:S05]  /*d5e0*/  BSYNC B0 ;  /* 0x0000000000007941 */ /* 0x000fea0003800000 */
.L_x_352:
        /* <DEDUP_REMOVED lines=9> */
.L_x_355:
[----:B------:R-:W-:Y:S05]  /*d680*/  BSYNC B0 ;  /* 0x0000000000007941 */ /* 0x000fea0003800000 */
.L_x_354:
        /* <DEDUP_REMOVED lines=9> */
.L_x_357:
[----:B------:R-:W-:Y:S05]  /*d720*/  BSYNC B0 ;  /* 0x0000000000007941 */ /* 0x000fea0003800000 */
.L_x_356:
        /* <DEDUP_REMOVED lines=9> */
.L_x_359:
[----:B------:R-:W-:Y:S05]  /*d7c0*/  BSYNC B0 ;  /* 0x0000000000007941 */ /* 0x000fea0003800000 */
.L_x_358:
        /* <DEDUP_REMOVED lines=9> */
.L_x_361:
[----:B------:R-:W-:Y:S05]  /*d860*/  BSYNC B0 ;  /* 0x0000000000007941 */ /* 0x000fea0003800000 */
.L_x_360:
        /* <DEDUP_REMOVED lines=9> */
.L_x_363:
[----:B------:R-:W-:Y:S05]  /*d900*/  BSYNC B0 ;  /* 0x0000000000007941 */ /* 0x000fea0003800000 */
.L_x_362:
        /* <DEDUP_REMOVED lines=9> */
.L_x_365:
[----:B------:R-:W-:Y:S05]  /*d9a0*/  BSYNC B0 ;  /* 0x0000000000007941 */ /* 0x000fea0003800000 */
.L_x_364:
        /* <DEDUP_REMOVED lines=9> */
.L_x_367:
[----:B------:R-:W-:Y:S05]  /*da40*/  BSYNC B0 ;  /* 0x0000000000007941 */ /* 0x000fea0003800000 */
.L_x_366:
        /* <DEDUP_REMOVED lines=9> */
.L_x_369:
[----:B------:R-:W-:Y:S05]  /*dae0*/  BSYNC B0 ;  /* 0x0000000000007941 */ /* 0x000fea0003800000 */
.L_x_368:
        /* <DEDUP_REMOVED lines=9> */
.L_x_371:
[----:B------:R-:W-:Y:S05]  /*db80*/  BSYNC B0 ;  /* 0x0000000000007941 */ /* 0x000fea0003800000 */
.L_x_370:
        /* <DEDUP_REMOVED lines=9> */
.L_x_373:
[----:B------:R-:W-:Y:S05]  /*dc20*/  BSYNC B0 ;  /* 0x0000000000007941 */ /* 0x000fea0003800000 */
.L_x_372:
        /* <DEDUP_REMOVED lines=9> */
.L_x_375:
[----:B------:R-:W-:Y:S05]  /*dcc0*/  BSYNC B0 ;  /* 0x0000000000007941 */ /* 0x000fea0003800000 */
.L_x_374:
        /* <DEDUP_REMOVED lines=9> */
.L_x_377:
[----:B------:R-:W-:Y:S05]  /*dd60*/  BSYNC B0 ;  /* 0x0000000000007941 */ /* 0x000fea0003800000 */
.L_x_376:
        /* <DEDUP_REMOVED lines=9> */
.L_x_379:
[----:B------:R-:W-:Y:S05]  /*de00*/  BSYNC B0 ;  /* 0x0000000000007941 */ /* 0x000fea0003800000 */
.L_x_378:
        /* <DEDUP_REMOVED lines=9> */
.L_x_381:
[----:B------:R-:W-:Y:S05]  /*dea0*/  BSYNC B0 ;  /* 0x0000000000007941 */ /* 0x000fea0003800000 */
.L_x_380:
        /* <DEDUP_REMOVED lines=9> */
.L_x_383:
[----:B------:R-:W-:Y:S05]  /*df40*/  BSYNC B0 ;  /* 0x0000000000007941 */ /* 0x000fea0003800000 */
.L_x_382:
        /* <DEDUP_REMOVED lines=9> */
.L_x_385:
[----:B------:R-:W-:Y:S05]  /*dfe0*/  BSYNC B0 ;  /* 0x0000000000007941 */ /* 0x000fea0003800000 */
.L_x_384:
        /* <DEDUP_REMOVED lines=9> */
.L_x_387:
[----:B------:R-:W-:Y:S05]  /*e080*/  BSYNC B0 ;  /* 0x0000000000007941 */ /* 0x000fea0003800000 */
.L_x_386:
        /* <DEDUP_REMOVED lines=9> */
.L_x_389:
[----:B------:R-:W-:Y:S05]  /*e120*/  BSYNC B0 ;  /* 0x0000000000007941 */ /* 0x000fea0003800000 */
.L_x_388:
        /* <DEDUP_REMOVED lines=9> */
.L_x_391:
[----:B------:R-:W-:Y:S05]  /*e1c0*/  BSYNC B0 ;  /* 0x0000000000007941 */ /* 0x000fea0003800000 */
.L_x_390:
        /* <DEDUP_REMOVED lines=9> */
.L_x_393:
[----:B------:R-:W-:Y:S05]  /*e260*/  BSYNC B0 ;  /* 0x0000000000007941 */ /* 0x000fea0003800000 */
.L_x_392:
        /* <DEDUP_REMOVED lines=9> */
.L_x_395:
[----:B------:R-:W-:Y:S05]  /*e300*/  BSYNC B0 ;  /* 0x0000000000007941 */ /* 0x000fea0003800000 */
.L_x_394:
[----:B0----5:R-:W-:Y:S01]  /*e310*/  HADD2.F32 R4, -RZ, R15.H0_H0 ;  /* 0x2000000fff047230 */ /* 0x021fe20000004100 */
[----:B------:R-:W-:Y:S01]  /*e320*/  ISETP.GT.AND P1, PT, R0, 0x79, P1 ;  /* 0x000000790000780c */ /* 0x000fe20000f24270 */
[----:B------:R-:W-:Y:S01]  /*e330*/  BSSY B0, `(.L_x_396) ;  /* 0x000000b000007945 */ /* 0x000fe20003800000 */
[----:B------:R-:W-:Y:S02]  /*e340*/  IADD3 R8, P0, R12, 0xc0, RZ ;  /* 0x000000c00c087810 */ /* 0x000fe40007f1e0ff */
[----:B------:R-:W-:Y:S01]  /*e350*/  FMUL R5, R4, UR22 ;  /* 0x0000001604057c20 */ /* 0x000fe20008400000 */
[----:B------:R-:W-:-:S03]  /*e360*/  @P2 MOV R4, R18 ;  /* 0x0000001200042202 */ /* 0x000fc60000000f00 */
[----:B------:R-:W-:-:S05]  /*e370*/  FFMA R5, R150, UR11, R5 ;  /* 0x0000000b96057c23 */ /* 0x000fca0008000005 */
[----:B------:R-:W-:-:S04]  /*e380*/  F2FP.F16.F32.PACK_AB R5, RZ, R5 ;  /* 0x00000005ff05723e */ /* 0x000fc800000000ff */
[----:B------:R-:W-:Y:S01]  /*e390*/  PRMT R9, R5, 0x7610, R9 ;  /* 0x0000761005097816 */ /* 0x000fe20000000009 */
[----:B------:R-:W-:-:S05]  /*e3a0*/  @P2 IMAD.MOV.U32 R5, RZ, RZ, R19 ;  /* 0x000000ffff052224 */ /* 0x000fca00078e0013 */
[----:B------:R0:W-:Y:S01]  /*e3b0*/  @P2 STG.E.U16 desc[UR20][R4.64+0xf0], R9 ;  /* 0x0000f00904002986 */ /* 0x0001e2000c101514 */
[----:B------:R-:W-:Y:S05]  /*e3c0*/  @!P1 BRA `(.L_x_397) ;  /* 0x0000000000049947 */ /* 0x000fea0003800000 */
[----:B------:R4:W5:Y:S02]  /*e3d0*/  LDG.E.LTC128B.U16 R15, desc[UR20][R6.64+0xf2] ;  /* 0x0000f214060f7981 */ /* 0x000964000c1e1520 */
.L_x_397:
[----:B------:R-:W-:Y:S05]  /*e3e0*/  BSYNC B0 ;  /* 0x0000000000007941 */ /* 0x000fea0003800000 */
.L_x_396:
[----:B0----5:R-:W-:Y:S02]  /*e3f0*/  HADD2.F32 R4, -RZ, R15.H0_H0 ;  /* 0x2000000fff047230 */ /* 0x021fe40000004100 */
[----:B------:R-:W-:Y:S01]  /*e400*/  IMAD.X R12, RZ, RZ, R13, P0 ;  /* 0x000000ffff0c7224 */ /* 0x000fe200000e060d */
[----:B------:R-:W-:Y:S01]  /*e410*/  ISETP.GT.AND P0, PT, R14, 0xc0, PT ;  /* 0x000000c00e00780c */ /* 0x000fe20003f04270 */
[----:B-1234-:R-:W-:-:S04]  /*e420*/  IMAD.WIDE.U32 R6, R8, UR16, R10 ;  /* 0x0000001008067c25 */ /* 0x01efc8000f8e000a */
[----:B------:R-:W-:Y:S01]  /*e430*/  FMUL R4, R4, UR22 ;  /* 0x0000001604047c20 */ /* 0x000fe20008400000 */
[----:B------:R-:W-:Y:S01]  /*e440*/  ISETP.GT.AND P2, PT, R0, RZ, P0 ;  /* 0x000000ff0000720c */ /* 0x000fe20000744270 */
[----:B------:R-:W-:Y:S02]  /*e450*/  IMAD R5, R12, UR16, RZ ;  /* 0x000000100c057c24 */ /* 0x000fe4000f8e02ff */
[----:B------:R-:W-:Y:S02]  /*e460*/  FFMA R4, R151, UR11, R4 ;  /* 0x0000000b97047c23 */ /* 0x000fe40008000004 */
[----:B------:R-:W-:-:S03]  /*e470*/  IMAD R13, R8, UR17, R5 ;  /* 0x00000011080d7c24 */ /* 0x000fc6000f8e0205 */
[----:B------:R-:W-:Y:S01]  /*e480*/  F2FP.F16.F32.PACK_AB R9, RZ, R4 ;  /* 0x00000004ff09723e */ /* 0x000fe200000000ff */
[----:B------:R-:W-:Y:S01]  /*e490*/  IMAD.IADD R5, R7, 0x1, R13 ;  /* 0x0000000107057824 */ /* 0x000fe200078e020d */
[----:B------:R-:W-:-:S03]  /*e4a0*/  LEA R4, P3, R6, UR18, 0x1 ;  /* 0x0000001206047c11 */ /* 0x000fc6000f8608ff */
[----:B------:R0:W-:Y:S01]  /*e4b0*/  @P1 STG.E.U16 desc[UR20][R18.64+0xf2], R9 ;  /* 0x0000f20912001986 */ /* 0x0001e2000c101514 */
[----:B------:R-:W-:-:S05]  /*e4c0*/  LEA.HI.X R5, R6, UR19, R5, 0x1, P3 ;  /* 0x0000001306057c11 */ /* 0x000fca00098f0c05 */
[----:B------:R-:W2:Y:S01]  /*e4d0*/  @P2 LDG.E.LTC128B.U16 R15, desc[UR20][R4.64] ;  /* 0x00000014040f2981 */ /* 0x000ea2000c1e1520 */
[----:B------:R-:W-:Y:S01]  /*e4e0*/  UIMAD UR4, UR15, 0x180, URZ ;  /* 0x000001800f0478a4 */ /* 0x000fe2000f8e023f */
[----:B------:R-:W-:Y:S01]  /*e4f0*/  ISETP.GT.AND P3, PT, R0, 0x1, P0 ;  /* 0x000000010000780c */ /* 0x000fe20000764270 */
[----:B------:R-:W-:Y:S01]  /*e500*/  BSSY B0, `(.L_x_398) ;  /* 0x000000d000007945 */ /* 0x000fe20003800000 */
[----:B0-----:R-:W-:-:S05]  /*e510*/  MOV R9, UR14 ;  /* 0x0000000e00097c02 */ /* 0x001fca0008000f00 */
[----:B------:R-:W-:-:S04]  /*e520*/  IMAD.WIDE.U32 R2, R9, 0x180, R2 ;  /* 0x0000018009027825 */ /* 0x000fc800078e0002 */
[----:B--2---:R-:W-:-:S05]  /*e530*/  HADD2.F32 R6, -RZ, R15.H0_H0 ;  /* 0x2000000fff067230 */ /* 0x004fca0000004100 */
[----:B------:R-:W-:-:S04]  /*e540*/  FMUL R7, R6, UR22 ;  /* 0x0000001606077c20 */ /* 0x000fc80008400000 */
[----:B------:R-:W-:-:S05]  /*e550*/  FFMA R7, R24, UR11, R7 ;  /* 0x0000000b18077c23 */ /* 0x000fca0008000007 */
[----:B------:R-:W-:Y:S01]  /*e560*/  F2FP.F16.F32.PACK_AB R6, RZ, R7 ;  /* 0x00000007ff06723e */ /* 0x000fe200000000ff */
[----:B------:R-:W-:-:S03]  /*e570*/  VIADD R7, R3, UR4 ;  /* 0x0000000403077c36 */ /* 0x000fc60008000000 */
[----:B------:R-:W-:Y:S01]  /*e580*/  PRMT R9, R6, 0x7610, R9 ;  /* 0x0000761006097816 */ /* 0x000fe20000000009 */
[----:B------:R-:W-:-:S05]  /*e590*/  @P2 IMAD.MOV.U32 R6, RZ, RZ, R2 ;  /* 0x000000ffff062224 */ /* 0x000fca00078e0002 */
[----:B------:R0:W-:Y:S01]  /*e5a0*/  @P2 STG.E.U16 desc[UR20][R6.64], R9 ;  /* 0x0000000906002986 */ /* 0x0001e2000c101514 */
[----:B------:R-:W-:Y:S05]  /*e5b0*/  @!P3 BRA `(.L_x_399) ;  /* 0x000000000004b947 */ /* 0x000fea0003800000 */
[----:B------:R1:W5:Y:S02]  /*e5c0*/  LDG.E.LTC128B.U16 R15, desc[UR20][R4.64+0x2] ;  /* 0x00000214040f7981 */ /* 0x000364000c1e1520 */
.L_x_399:
[----:B------:R-:W-:Y:S05]  /*e5d0*/  BSYNC B0 ;  /* 0x0000000000007941 */ /* 0x000fea0003800000 */
.L_x_398:
[----:B0-----:R-:W-:Y:S01]  /*e5e0*/  IMAD.WIDE.U32 R8, R8, R17, UR12 ;  /* 0x0000000c08087e25 */ /* 0x001fe2000f8e0011 */
[----:B------:R-:W-:Y:S01]  /*e5f0*/  ISETP.GT.AND P1, PT, R14, 0xc8, PT ;  /* 0x000000c80e00780c */ /* 0x000fe20003f24270 */
[----:B------:R-:W-:Y:S02]  /*e600*/  BSSY B0, `(.L_x_400) ;  /* 0x000000f000007945 */ /* 0x000fe40003800000 */
[----:B-----5:R-:W-:Y:S01]  /*e610*/  HADD2.F32 R12, -RZ, R15.H0_H0 ;  /* 0x2000000fff0c7230 */ /* 0x020fe20000004100 */
[----:B------:R-:W-:Y:S02]  /*e620*/  IADD3 R10, P2, R10, R8, RZ ;  /* 0x000000080a0a7210 */ /* 0x000fe40007f5e0ff */
[----:B------:R-:W-:Y:S02]  /*e630*/  ISETP.GT.AND P4, PT, R0, RZ, P1 ;  /* 0x000000ff0000720c */ /* 0x000fe40000f84270 */
[----:B------:R-:W-:Y:S01]  /*e640*/  FMUL R12, R12, UR22 ;  /* 0x000000160c0c7c20 */ /* 0x000fe20008400000 */
[----:B------:R-:W-:-:S02]  /*e650*/  IADD3.X R9, R11, R13, R9, P2, !PT ;  /* 0x0000000d0b097210 */ /* 0x000fc400017fe409 */
[C---:B------:R-:W-:Y:S01]  /*e660*/  LEA R8, P2, R10.reuse, UR18, 0x1 ;  /* 0x000000120a087c11 */ /* 0x040fe2000f8408ff */
[----:B------:R-:W-:Y:S01]  /*e670*/  FFMA R12, R25, UR11, R12 ;  /* 0x0000000b190c7c23 */ /* 0x000fe2000800000c */
[----:B------:R-:W-:Y:S02]  /*e680*/  @P3 MOV R11, R7 ;  /* 0x00000007000b3202 */ /* 0x000fe40000000f00 */
[----:B------:R-:W-:Y:S01]  /*e690*/  LEA.HI.X R9, R10, UR19, R9, 0x1, P2 ;  /* 0x000000130a097c11 */ /* 0x000fe200090f0c09 */
[----:B------:R-:W-:Y:S01]  /*e6a0*/  @P3 IMAD.MOV.U32 R10, RZ, RZ, R2 ;  /* 0x000000ffff0a3224 */ /* 0x000fe200078e0002 */
[----:B------:R-:W-:-:S05]  /*e6b0*/  F2FP.F16.F32.PACK_AB R12, RZ, R12 ;  /* 0x0000000cff0c723e */ /* 0x000fca00000000ff */
[----:B------:R0:W-:Y:S01]  /*e6c0*/  @P3 STG.E.U16 desc[UR20][R10.64+0x2], R12 ;  /* 0x0000020c0a003986 */ /* 0x0001e2000c101514 */
[----:B------:R-:W-:Y:S05]  /*e6d0*/  @!P4 BRA `(.L_x_401) ;  /* 0x000000000004c947 */ /* 0x000fea0003800000 */
[----:B------:R2:W5:Y:S02]  /*e6e0*/  LDG.E.LTC128B.U16 R15, desc[UR20][R8.64] ;  /* 0x00000014080f7981 */ /* 0x000564000c1e1520 */
.L_x_401:
[----:B------:R-:W-:Y:S05]  /*e6f0*/  BSYNC B0 ;  /* 0x0000000000007941 */ /* 0x000fea0003800000 */
.L_x_400:
[----:B0----5:R-:W-:Y:S01]  /*e700*/  HADD2.F32 R10, -RZ, R15.H0_H0 ;  /* 0x2000000fff0a7230 */ /* 0x021fe20000004100 */
[----:B------:R-:W-:Y:S01]  /*e710*/  ISETP.GT.AND P3, PT, R0, 0x1, P1 ;  /* 0x000000010000780c */ /* 0x000fe20000f64270 */
[----:B------:R-:W-:Y:S03]  /*e720*/  BSSY B0, `(.L_x_402) ;  /* 0x0000009000007945 */ /* 0x000fe60003800000 */
[----:B------:R-:W-:Y:S01]  /*e730*/  FMUL R11, R10, UR22 ;  /* 0x000000160a0b7c20 */ /* 0x000fe20008400000 */
[----:B------:R-:W-:-:S03]  /*e740*/  IADD3 R10, P2, R2, UR8, RZ ;  /* 0x00000008020a7c10 */ /* 0x000fc6000ff5e0ff */
[----:B------:R-:W-:-:S05]  /*e750*/  FFMA R11, R26, UR11, R11 ;  /* 0x0000000b1a0b7c23 */ /* 0x000fca000800000b */
[----:B------:R-:W-:Y:S02]  /*e760*/  F2FP.F16.F32.PACK_AB R12, RZ, R11 ;  /* 0x0000000bff0c723e */ /* 0x000fe400000000ff */
[----:B------:R-:W-:-:S05]  /*e770*/  IADD3.X R11, R7, UR5, RZ, P2, !PT ;  /* 0x00000005070b7c10 */ /* 0x000fca00097fe4ff */
[----:B------:R0:W-:Y:S01]  /*e780*/  @P4 STG.E.U16 desc[UR20][R10.64], R12 ;  /* 0x0000000c0a004986 */ /* 0x0001e2000c101514 */
[----:B------:R-:W-:Y:S05]  /*e790*/  @!P3 BRA `(.L_x_403) ;  /* 0x000000000004b947 */ /* 0x000fea0003800000 */
[----:B------:R3:W5:Y:S02]  /*e7a0*/  LDG.E.LTC128B.U16 R15, desc[UR20][R8.64+0x2] ;  /* 0x00000214080f7981 */ /* 0x000764000c1e1520 */
.L_x_403:
[----:B------:R-:W-:Y:S05]  /*e7b0*/  BSYNC B0 ;  /* 0x0000000000007941 */ /* 0x000fea0003800000 */
.L_x_402:
        /* <DEDUP_REMOVED lines=9> */
.L_x_405:
[----:B------:R-:W-:Y:S05]  /*e850*/  BSYNC B0 ;  /* 0x0000000000007941 */ /* 0x000fea0003800000 */
.L_x_404:
[----:B0----5:R-:W-:Y:S01]  /*e860*/  HADD2.F32 R12, -RZ, R15.H0_H0 ;  /* 0x2000000fff0c7230 */ /* 0x021fe20000004100 */
[----:B------:R-:W-:Y:S01]  /*e870*/  ISETP.GT.AND P3, PT, R0, 0x9, P0 ;  /* 0x000000090000780c */ /* 0x000fe20000764270 */
[----:B------:R-:W-:Y:S03]  /*e880*/  BSSY B0, `(.L_x_406) ;  /* 0x000000a000007945 */ /* 0x000fe60003800000 */
        /* <DEDUP_REMOVED lines=9> */
.L_x_407:
[----:B------:R-:W-:Y:S05]  /*e920*/  BSYNC B0 ;  /* 0x0000000000007941 */ /* 0x000fea0003800000 */
.L_x_406:
[----:B0----5:R-:W-:Y:S01]  /*e930*/  HADD2.F32 R12, -RZ, R15.H0_H0 ;  /* 0x2000000fff0c7230 */ /* 0x021fe20000004100 */
[----:B------:R-:W-:Y:S01]  /*e940*/  @P3 MOV R13, R7 ;  /* 0x00000007000d3202 */ /* 0x000fe20000000f00 */
[----:B------:R-:W-:Y:S01]  /*e950*/  BSSY B0, `(.L_x_408) ;  /* 0x000000a000007945 */ /* 0x000fe20003800000 */
[----:B------:R-:W-:Y:S02]  /*e960*/  ISETP.GT.AND P4, PT, R0, 0x8, P1 ;  /* 0x000000080000780c */ /* 0x000fe40000f84270 */
[----:B------:R-:W-:-:S04]  /*e970*/  FMUL R12, R12, UR22 ;  /* 0x000000160c0c7c20 */ /* 0x000fc80008400000 */
[----:B------:R-:W-:-:S05]  /*e980*/  FFMA R12, R29, UR11, R12 ;  /* 0x0000000b1d0c7c23 */ /* 0x000fca000800000c */
[----:B------:R-:W-:-:S04]  /*e990*/  F2FP.F16.F32.PACK_AB R12, RZ, R12 ;  /* 0x0000000cff0c723e */ /* 0x000fc800000000ff */
[----:B------:R-:W-:Y:S01]  /*e9a0*/  PRMT R14, R12, 0x7610, R14 ;  /* 0x000076100c0e7816 */ /* 0x000fe2000000000e */
[----:B------:R-:W-:-:S05]  /*e9b0*/  @P3 IMAD.MOV.U32 R12, RZ, RZ, R2 ;  /* 0x000000ffff0c3224 */ /* 0x000fca00078e0002 */
[----:B------:R0:W-:Y:S01]  /*e9c0*/  @P3 STG.E.U16 desc[UR20][R12.64+0x12], R14 ;  /* 0x0000120e0c003986 */ /* 0x0001e2000c101514 */
[----:B------:R-:W-:Y:S05]  /*e9d0*/  @!P4 BRA `(.L_x_409) ;  /* 0x000000000004c947 */ /* 0x000fea0003800000 */
[----:B------:R0:W5:Y:S02]  /*e9e0*/  LDG.E.LTC128B.U16 R15, desc[UR20][R8.64+0x10] ;  /* 0x00001014080f7981 */ /* 0x000164000c1e1520 */
.L_x_409:
[----:B------:R-:W-:Y:S05]  /*e9f0*/  BSYNC B0 ;  /* 0x0000000000007941 */ /* 0x000fea0003800000 */
.L_x_408:
        /* <DEDUP_REMOVED lines=9> */
.L_x_411:
[----:B------:R-:W-:Y:S05]  /*ea90*/  BSYNC B0 ;  /* 0x0000000000007941 */ /* 0x000fea0003800000 */
.L_x_410:
        /* <DEDUP_REMOVED lines=9> */
.L_x_413:
[----:B------:R-:W-:Y:S05]  /*eb30*/  BSYNC B0 ;  /* 0x0000000000007941 */ /* 0x000fea0003800000 */
.L_x_412:
        /* <DEDUP_REMOVED lines=12> */
.L_x_415:
[----:B------:R-:W-:Y:S05]  /*ec00*/  BSYNC B0 ;  /* 0x0000000000007941 */ /* 0x000fea0003800000 */
.L_x_414:
        /* <DEDUP_REMOVED lines=12> */
.L_x_417:
[----:B------:R-:W-:Y:S05]  /*ecd0*/  BSYNC B0 ;  /* 0x0000000000007941 */ /* 0x000fea0003800000 */
.L_x_416:
        /* <DEDUP_REMOVED lines=9> */
.L_x_419:
[----:B------:R-:W-:Y:S05]  /*ed70*/  BSYNC B0 ;  /* 0x0000000000007941 */ /* 0x000fea0003800000 */
.L_x_418:
        /* <DEDUP_REMOVED lines=9> */
.L_x_421:
[----:B------:R-:W-:Y:S05]  /*ee10*/  BSYNC B0 ;  /* 0x0000000000007941 */ /* 0x000fea0003800000 */
.L_x_420:
        /* <DEDUP_REMOVED lines=12> */
.L_x_423:
[----:B------:R-:W-:Y:S05]  /*eee0*/  BSYNC B0 ;  /* 0x0000000000007941 */ /* 0x000fea0003800000 */
.L_x_422:
        /* <DEDUP_REMOVED lines=12> */
.L_x_425:
[----:B------:R-:W-:Y:S05]  /*efb0*/  BSYNC B0 ;  /* 0x0000000000007941 */ /* 0x000fea0003800000 */
.L_x_424:
        /* <DEDUP_REMOVED lines=9> */
.L_x_427:
[----:B------:R-:W-:Y:S05]  /*f050*/  BSYNC B0 ;  /* 0x0000000000007941 */ /* 0x000fea0003800000 */
.L_x_426:
        /* <DEDUP_REMOVED lines=9> */
.L_x_429:
[----:B------:R-:W-:Y:S05]  /*f0f0*/  BSYNC B0 ;  /* 0x0000000000007941 */ /* 0x000fea0003800000 */
.L_x_428:
        /* <DEDUP_REMOVED lines=12> */
.L_x_431:
[----:B------:R-:W-:Y:S05]  /*f1c0*/  BSYNC B0 ;  /* 0x0000000000007941 */ /* 0x000fea0003800000 */
.L_x_430:
        /* <DEDUP_REMOVED lines=12> */
.L_x_433:
[----:B------:R-:W-:Y:S05]  /*f290*/  BSYNC B0 ;  /* 0x0000000000007941 */ /* 0x000fea0003800000 */
.L_x_432:
        /* <DEDUP_REMOVED lines=9> */
.L_x_435:
[----:B------:R-:W-:Y:S05]  /*f330*/  BSYNC B0 ;  /* 0x0000000000007941 */ /* 0x000fea0003800000 */
.L_x_434:
        /* <DEDUP_REMOVED lines=9> */
.L_x_437:
[----:B------:R-:W-:Y:S05]  /*f3d0*/  BSYNC B0 ;  /* 0x0000000000007941 */ /* 0x000fea0003800000 */
.L_x_436:
        /* <DEDUP_REMOVED lines=12> */
.L_x_439:
[----:B------:R-:W-:Y:S05]  /*f4a0*/  BSYNC B0 ;  /* 0x0000000000007941 */ /* 0x000fea0003800000 */
.L_x_438:
        /* <DEDUP_REMOVED lines=12> */
.L_x_441:
[----:B------:R-:W-:Y:S05]  /*f570*/  BSYNC B0 ;  /* 0x0000000000007941 */ /* 0x000fea0003800000 */
.L_x_440:
        /* <DEDUP_REMOVED lines=9> */
.L_x_443:
[----:B------:R-:W-:Y:S05]  /*f610*/  BSYNC B0 ;  /* 0x0000000000007941 */ /* 0x000fea0003800000 */
.L_x_442:
        /* <DEDUP_REMOVED lines=9> */
.L_x_445:
[----:B------:R-:W-:Y:S05]  /*f6b0*/  BSYNC B0 ;  /* 0x0000000000007941 */ /* 0x000fea0003800000 */
.L_x_444:
        /* <DEDUP_REMOVED lines=12> */
.L_x_447:
[----:B------:R-:W-:Y:S05]  /*f780*/  BSYNC B0 ;  /* 0x0000000000007941 */ /* 0x000fea0003800000 */
.L_x_446:
        /* <DEDUP_REMOVED lines=12> */
.L_x_449:
[----:B------:R-:W-:Y:S05]  /*f850*/  BSYNC B0 ;  /* 0x0000000000007941 */ /* 0x000fea0003800000 */
.L_x_448:
[----:B-----5:R-:W-:Y:S01]  /*f860*/  HADD2.F32 R11, -RZ, R15.H0_H0 ;  /* 0x2000000fff0b7230 */ /* 0x020fe20000004100 */
[----:B------:R-:W-:Y:S01]  /*f870*/  ISETP.GT.AND P3, PT, R0, 0x31, P1 ;  /* 0x000000310000780c */ /* 0x000fe20000f64270 */
[----:B------:R-:W-:Y:S03]  /*f880*/  BSSY B0, `(.L_x_450) ;  /* 0x0000008000007945 */ /* 0x000fe60003800000 */
[----:B------:R-:W-:-:S04]  /*f890*/  FMUL R11, R11, UR22 ;  /* 0x000000160b0b7c20 */ /* 0x000fc80008400000 */
[----:B------:R-:W-:-:S05]  /*f8a0*/  FFMA R11, R50, UR11, R11 ;  /* 0x0000000b320b7c23 */ /* 0x000fca000800000b */
[----:B0-----:R-:W-:Y:S02]  /*f8b0*/  F2FP.F16.F32.PACK_AB R12, RZ, R11 ;  /* 0x0000000bff0c723e */ /* 0x001fe400000000ff */
[----:B------:R-:W-:-:S05]  /*f8c0*/  IADD3.X R11, R7, UR5, RZ, P2, !PT ;  /* 0x00000005070b7c10 */ /* 0x000fca00097fe4ff */
[----:B------:R0:W-:Y:S01]  /*f8d0*/  @P4 STG.E.U16 desc[UR20][R10.64+0x60], R12 ;  /* 0x0000600c0a004986 */ /* 0x0001e2000c101514 */
[----:B------:R-:W-:Y:S05]  /*f8e0*/  @!P3 BRA `(.L_x_451) ;  /* 0x000000000004b947 */ /* 0x000fea0003800000 */
[----:B------:R0:W5:Y:S02]  /*f8f0*/  LDG.E.LTC128B.U16 R15, desc[UR20][R8.64+0x62] ;  /* 0x00006214080f7981 */ /* 0x000164000c1e1520 */
.L_x_451:
[----:B------:R-:W-:Y:S05]  /*f900*/  BSYNC B0 ;  /* 0x0000000000007941 */ /* 0x000fea0003800000 */
.L_x_450:
[----:B0----5:R-:W-:Y:S01]  /*f910*/  HADD2.F32 R12, -RZ, R15.H0_H0 ;  /* 0x2000000fff0c7230 */ /* 0x021fe20000004100 */
[----:B------:R-:W-:Y:S01]  /*f920*/  ISETP.GT.AND P2, PT, R0, 0x38, P0 ;  /* 0x000000380000780c */ /* 0x000fe20000744270 */
[----:B------:R-:W-:Y:S03]  /*f930*/  BSSY B0, `(.L_x_452) ;  /* 0x000000a000007945 */ /* 0x000fe60003800000 */
        /* <DEDUP_REMOVED lines=9> */
.L_x_453:
[----:B------:R-:W-:Y:S05]  /*f9d0*/  BSYNC B0 ;  /* 0x0000000000007941 */ /* 0x000fea0003800000 */
.L_x_452:
[----:B0----5:R-:W-:Y:S01]  /*f9e0*/  HADD2.F32 R12, -RZ, R15.H0_H0 ;  /* 0x2000000fff0c7230 */ /* 0x021fe20000004100 */
[----:B------:R-:W-:Y:S01]  /*f9f0*/  ISETP.GT.AND P3, PT, R0, 0x39, P0 ;  /* 0x000000390000780c */ /* 0x000fe20000764270 */
[----:B------:R-:W-:Y:S03]  /*fa00*/  BSSY B0, `(.L_x_454) ;  /* 0x000000a000007945 */ /* 0x000fe60003800000 */
[----:B------:R-:W-:Y:S01]  /*fa10*/  FMUL R13, R12, UR22 ;  /* 0x000000160c0d7c20 */ /* 0x000fe20008400000 */
[----:B------:R-:W-:-:S03]  /*fa20*/  @P2 IMAD.MOV.U32 R12, RZ, RZ, R2 ;  /* 0x000000ffff0c2224 */ /* 0x000fc600078e0002 */
[----:B------:R-:W-:-:S05]  /*fa30*/  FFMA R13, R52, UR11, R13 ;  /* 0x0000000b340d7c23 */ /* 0x000fca000800000d */
[----:B------:R-:W-:-:S04]  /*fa40*/  F2FP.F16.F32.PACK_AB R13, RZ, R13 ;  /* 0x0000000dff0d723e */ /* 0x000fc800000000ff */
[----:B------:R-:W-:Y:S02]  /*fa50*/  PRMT R14, R13, 0x7610, R14 ;  /* 0x000076100d0e7816 */ /* 0x000fe4000000000e */
[----:B------:R-:W-:-:S05]  /*fa60*/  @P2 MOV R13, R7 ;  /* 0x00000007000d2202 */ /* 0x000fca0000000f00 */
[----:B------:R0:W-:Y:S01]  /*fa70*/  @P2 STG.E.U16 desc[UR20][R12.64+0x70], R14 ;  /* 0x0000700e0c002986 */ /* 0x0001e2000c101514 */
[----:B------:R-:W-:Y:S05]  /*fa80*/  @!P3 BRA `(.L_x_455) ;  /* 0x000000000004b947 */ /* 0x000fea0003800000 */
[----:B------:R0:W5:Y:S02]  /*fa90*/  LDG.E.LTC128B.U16 R15, desc[UR20][R4.64+0x72] ;  /* 0x00007214040f7981 */ /* 0x000164000c1e1520 */
.L_x_455:
[----:B------:R-:W-:Y:S05]  /*faa0*/  BSYNC B0 ;  /* 0x0000000000007941 */ /* 0x000fea0003800000 */
.L_x_454:
[----:B0----5:R-:W-:Y:S01]  /*fab0*/  HADD2.F32 R12, -RZ, R15.H0_H0 ;  /* 0x2000000fff0c7230 */ /* 0x021fe20000004100 */
[----:B------:R-:W-:Y:S01]  /*fac0*/  ISETP.GT.AND P2, PT, R0, 0x38, P1 ;  /* 0x000000380000780c */ /* 0x000fe20000f44270 */
[----:B------:R-:W-:Y:S01]  /*fad0*/  @P3 IMAD.MOV.U32 R13, RZ, RZ, R7 ;  /* 0x000000ffff0d3224 */ /* 0x000fe200078e0007 */
[----:B------:R-:W-:Y:S02]  /*fae0*/  BSSY B0, `(.L_x_456) ;  /* 0x0000009000007945 */ /* 0x000fe40003800000 */
        /* <DEDUP_REMOVED lines=8> */
.L_x_457:
[----:B------:R-:W-:Y:S05]  /*fb70*/  BSYNC B0 ;  /* 0x0000000000007941 */ /* 0x000fea0003800000 */
.L_x_456:
[----:B0----5:R-:W-:Y:S01]  /*fb80*/  HADD2.F32 R12, -RZ, R15.H0_H0 ;  /* 0x2000000fff0c7230 */ /* 0x021fe20000004100 */
[----:B------:R-:W-:Y:S01]  /*fb90*/  ISETP.GT.AND P3, PT, R0, 0x39, P1 ;  /* 0x000000390000780c */ /* 0x000fe20000f64270 */
[----:B------:R-:W-:Y:S03]  /*fba0*/  BSSY B0, `(.L_x_458) ;  /* 0x000000a000007945 */ /* 0x000fe60003800000 */
[----:B------:R-:W-:Y:S01]  /*fbb0*/  FMUL R13, R12, UR22 ;  /* 0x000000160c0d7c20 */ /* 0x000fe20008400000 */
[----:B------:R-:W-:-:S03]  /*fbc0*/  VIADD R12, R2, UR8 ;  /* 0x00000008020c7c36 */ /* 0x000fc60008000000 */
[----:B------:R-:W-:-:S05]  /*fbd0*/  FFMA R13, R54, UR11, R13 ;  /* 0x0000000b360d7c23 */ /* 0x000fca000800000d */
[----:B------:R-:W-:-:S04]  /*fbe0*/  F2FP.F16.F32.PACK_AB R13, RZ, R13 ;  /* 0x0000000dff0d723e */ /* 0x000fc800000000ff */
[----:B------:R-:W-:Y:S02]  /*fbf0*/  PRMT R14, R13, 0x7610, R14 ;  /* 0x000076100d0e7816 */ /* 0x000fe4000000000e */
[----:B------:R-:W-:-:S05]  /*fc00*/  @P2 MOV R13, R11 ;  /* 0x0000000b000d2202 */ /* 0x000fca0000000f00 */
[----:B------:R0:W-:Y:S01]  /*fc10*/  @P2 STG.E.U16 desc[UR20][R12.64+0x70], R14 ;  /* 0x0000700e0c002986 */ /* 0x0001e2000c101514 */
[----:B------:R-:W-:Y:S05]  /*fc20*/  @!P3 BRA `(.L_x_459) ;  /* 0x000000000004b947 */ /* 0x000fea0003800000 */
[----:B------:R0:W5:Y:S02]  /*fc30*/  LDG.E.LTC128B.U16 R15, desc[UR20][R8.64+0x72] ;  /* 0x00007214080f7981 */ /* 0x000164000c1e1520 */
.L_x_459:
[----:B------:R-:W-:Y:S05]  /*fc40*/  BSYNC B0 ;  /* 0x0000000000007941 */ /* 0x000fea0003800000 */
.L_x_458:
        /* <DEDUP_REMOVED lines=12> */
.L_x_461:
[----:B------:R-:W-:Y:S05]  /*fd10*/  BSYNC B0 ;  /* 0x0000000000007941 */ /* 0x000fea0003800000 */
.L_x_460:
        /* <DEDUP_REMOVED lines=12> */
.L_x_463:
[----:B------:R-:W-:Y:S05]  /*fde0*/  BSYNC B0 ;  /* 0x0000000000007941 */ /* 0x000fea0003800000 */
.L_x_462:
        /* <DEDUP_REMOVED lines=12> */
.L_x_465:
[----:B------:R-:W-:Y:S05]  /*feb0*/  BSYNC B0 ;  /* 0x0000000000007941 */ /* 0x000fea0003800000 */
.L_x_464:
        /* <DEDUP_REMOVED lines=12> */
.L_x_467:
[----:B------:R-:W-:Y:S05]  /*ff80*/  BSYNC B0 ;  /* 0x0000000000007941 */ /* 0x000fea0003800000 */
.L_x_466:
        /* <DEDUP_REMOVED lines=12> */
.L_x_469:
[----:B------:R-:W-:Y:S05]  /*10050*/  BSYNC B0 ;  /* 0x0000000000007941 */ /* 0x000fea0003800000 */
.L_x_468:
        /* <DEDUP_REMOVED lines=12> */
.L_x_471:
[----:B------:R-:W-:Y:S05]  /*10120*/  BSYNC B0 ;  /* 0x0000000000007941 */ /* 0x000fea0003800000 */
.L_x_470:
        /* <DEDUP_REMOVED lines=12> */
.L_x_473:
[----:B------:R-:W-:Y:S05]  /*101f0*/  BSYNC B0 ;  /* 0x0000000000007941 */ /* 0x000fea0003800000 */
.L_x_472:
        /* <DEDUP_REMOVED lines=12> */
.L_x_475:
[----:B------:R-:W-:Y:S05]  /*102c0*/  BSYNC B0 ;  /* 0x0000000000007941 */ /* 0x000fea0003800000 */
.L_x_474:
        /* <DEDUP_REMOVED lines=12> */
.L_x_477:
[----:B------:R-:W-:Y:S05]  /*10390*/  BSYNC B0 ;  /* 0x0000000000007941 */ /* 0x000fea0003800000 */
.L_x_476:
        /* <DEDUP_REMOVED lines=12> */
.L_x_479:
[----:B------:R-:W-:Y:S05]  /*10460*/  BSYNC B0 ;  /* 0x0000000000007941 */ /* 0x000fea0003800000 */
.L_x_478:
        /* <DEDUP_REMOVED lines=12> */
.L_x_481:
[----:B------:R-:W-:Y:S05]  /*10530*/  BSYNC B0 ;  /* 0x0000000000007941 */ /* 0x000fea0003800000 */
.L_x_480:
        /* <DEDUP_REMOVED lines=12> */
.L_x_483:
[----:B------:R-:W-:Y:S05]  /*10600*/  BSYNC B0 ;  /* 0x0000000000007941 */ /* 0x000fea0003800000 */
.L_x_482:
        /* <DEDUP_REMOVED lines=12> */
.L_x_485:
[----:B------:R-:W-:Y:S05]  /*106d0*/  BSYNC B0 ;  /* 0x0000000000007941 */ /* 0x000fea0003800000 */
.L_x_484:
        /* <DEDUP_REMOVED lines=12> */
.L_x_487:
[----:B------:R-:W-:Y:S05]  /*107a0*/  BSYNC B0 ;  /* 0x0000000000007941 */ /* 0x000fea0003800000 */
.L_x_486:
        /* <DEDUP_REMOVED lines=12> */
.L_x_489:
[----:B------:R-:W-:Y:S05]  /*10870*/  BSYNC B0 ;  /* 0x0000000000007941 */ /* 0x000fea0003800000 */
.L_x_488:
        /* <DEDUP_REMOVED lines=12> */
.L_x_491:
[----:B------:R-:W-:Y:S05]  /*10940*/  BSYNC B0 ;  /* 0x0000000000007941 */ /* 0x000fea0003800000 */
.L_x_490:
        /* <DEDUP_REMOVED lines=12> */
.L_x_493:
[----:B------:R-:W-:Y:S05]  /*10a10*/  BSYNC B0 ;  /* 0x0000000000007941 */ /* 0x000fea0003800000 */
.L_x_492:
        /* <DEDUP_REMOVED lines=12> */
.L_x_495:
[----:B------:R-:W-:Y:S05]  /*10ae0*/  BSYNC B0 ;  /* 0x0000000000007941 */ /* 0x000fea0003800000 */
.L_x_494:
        /* <DEDUP_REMOVED lines=12> */
.L_x_497:
[----:B------:R-:W-:Y:S05]  /*10bb0*/  BSYNC B0 ;  /* 0x0000000000007941 */ /* 0x000fea0003800000 */
.L_x_496:
        /* <DEDUP_REMOVED lines=12> */
.L_x_499:
[----:B------:R-:W-:Y:S05]  /*10c80*/  BSYNC B0 ;  /* 0x0000000000007941 */ /* 0x000fea0003800000 */
.L_x_498:
        /* <DEDUP_REMOVED lines=12> */
.L_x_501:
[----:B------:R-:W-:Y:S05]  /*10d50*/  BSYNC B0 ;  /* 0x0000000000007941 */ /* 0x000fea0003800000 */
.L_x_500:
        /* <DEDUP_REMOVED lines=12> */
.L_x_503:
[----:B------:R-:W-:Y:S05]  /*10e20*/  BSYNC B0 ;  /* 0x0000000000007941 */ /* 0x000fea0003800000 */
.L_x_502:
        /* <DEDUP_REMOVED lines=12> */
.L_x_505:
[----:B------:R-:W-:Y:S05]  /*10ef0*/  BSYNC B0 ;  /* 0x0000000000007941 */ /* 0x000fea0003800000 */
.L_x_504:
        /* <DEDUP_REMOVED lines=12> */
.L_x_507:
[----:B------:R-:W-:Y:S05]  /*10fc0*/  BSYNC B0 ;  /* 0x0000000000007941 */ /* 0x000fea0003800000 */
.L_x_506:
        /* <DEDUP_REMOVED lines=12> */
.L_x_509:
[----:B------:R-:W-:Y:S05]  /*11090*/  BSYNC B0 ;  /* 0x0000000000007941 */ /* 0x000fea0003800000 */
.L_x_508:
        /* <DEDUP_REMOVED lines=12> */
.L_x_511:
[----:B------:R-:W-:Y:S05]  /*11160*/  BSYNC B0 ;  /* 0x0000000000007941 */ /* 0x000fea0003800000 */
.L_x_510:
        /* <DEDUP_REMOVED lines=12> */
.L_x_513:
[----:B------:R-:W-:Y:S05]  /*11230*/  BSYNC B0 ;  /* 0x0000000000007941 */ /* 0x000fea0003800000 */
.L_x_512:
        /* <DEDUP_REMOVED lines=12> */
.L_x_515:
[----:B------:R-:W-:Y:S05]  /*11300*/  BSYNC B0 ;  /* 0x0000000000007941 */ /* 0x000fea0003800000 */
.L_x_514:
        /* <DEDUP_REMOVED lines=12> */
.L_x_517:
[----:B------:R-:W-:Y:S05]  /*113d0*/  BSYNC B0 ;  /* 0x0000000000007941 */ /* 0x000fea0003800000 */
.L_x_516:
        /* <DEDUP_REMOVED lines=12> */
.L_x_519:
[----:B------:R-:W-:Y:S05]  /*114a0*/  BSYNC B0 ;  /* 0x0000000000007941 */ /* 0x000fea0003800000 */
.L_x_518:
[----:B01--45:R-:W-:Y:S01]  /*114b0*/  HADD2.F32 R4, -RZ, R15.H0_H0 ;  /* 0x2000000fff047230 */ /* 0x033fe20000004100 */
[----:B------:R-:W-:Y:S01]  /*114c0*/  ISETP.GT.AND P2, PT, R0, 0x78, P1 ;  /* 0x000000780000780c */ /* 0x000fe20000f44270 */
[----:B------:R-:W-:Y:S01]  /*114d0*/  @P0 IMAD.MOV.U32 R6, RZ, RZ, R2 ;  /* 0x000000ffff060224 */ /* 0x000fe200078e0002 */
[----:B------:R-:W-:Y:S02]  /*114e0*/  BSSY B0, `(.L_x_520) ;  /* 0x0000007000007945 */ /* 0x000fe40003800000 */
[----:B------:R-:W-:-:S04]  /*114f0*/  FMUL R4, R4, UR22 ;  /* 0x0000001604047c20 */ /* 0x000fc80008400000 */
[----:B------:R-:W-:-:S05]  /*11500*/  FFMA R4, R85, UR11, R4 ;  /* 0x0000000b55047c23 */ /* 0x000fca0008000004 */
[----:B------:R-:W-:-:S05]  /*11510*/  F2FP.F16.F32.PACK_AB R4, RZ, R4 ;  /* 0x00000004ff04723e */ /* 0x000fca00000000ff */
[----:B------:R0:W-:Y:S01]  /*11520*/  @P0 STG.E.U16 desc[UR20][R6.64+0xf2], R4 ;  /* 0x0000f20406000986 */ /* 0x0001e2000c101514 */
[----:B------:R-:W-:Y:S05]  /*11530*/  @!P2 BRA `(.L_x_521) ;  /* 0x000000000004a947 */ /* 0x000fea0003800000 */
[----:B------:R1:W5:Y:S02]  /*11540*/  LDG.E.LTC128B.U16 R15, desc[UR20][R8.64+0xf0] ;  /* 0x0000f014080f7981 */ /* 0x000364000c1e1520 */
.L_x_521:
[----:B------:R-:W-:Y:S05]  /*11550*/  BSYNC B0 ;  /* 0x0000000000007941 */ /* 0x000fea0003800000 */
.L_x_520:
[----:B0----5:R-:W-:Y:S01]  /*11560*/  HADD2.F32 R4, -RZ, R15.H0_H0 ;  /* 0x2000000fff047230 */ /* 0x021fe20000004100 */
[----:B------:R-:W-:Y:S01]  /*11570*/  ISETP.GT.AND P1, PT, R0, 0x79, P1 ;  /* 0x000000790000780c */ /* 0x000fe20000f24270 */
[----:B------:R-:W-:Y:S03]  /*11580*/  BSSY B0, `(.L_x_522) ;  /* 0x000000a000007945 */ /* 0x000fe60003800000 */
[----:B------:R-:W-:Y:S01]  /*11590*/  FMUL R5, R4, UR22 ;  /* 0x0000001604057c20 */ /* 0x000fe20008400000 */
[----:B------:R-:W-:-:S03]  /*115a0*/  VIADD R4, R2, UR8 ;  /* 0x0000000802047c36 */ /* 0x000fc60008000000 */
[----:B------:R-:W-:-:S05]  /*115b0*/  FFMA R5, R86, UR11, R5 ;  /* 0x0000000b56057c23 */ /* 0x000fca0008000005 */
[----:B------:R-:W-:-:S04]  /*115c0*/  F2FP.F16.F32.PACK_AB R5, RZ, R5 ;  /* 0x00000005ff05723e */ /* 0x000fc800000000ff */
[----:B------:R-:W-:Y:S01]  /*115d0*/  PRMT R0, R5, 0x7610, R0 ;  /* 0x0000761005007816 */ /* 0x000fe20000000000 */
[----:B------:R-:W-:-:S05]  /*115e0*/  @P2 IMAD.MOV.U32 R5, RZ, RZ, R11 ;  /* 0x000000ffff052224 */ /* 0x000fca00078e000b */
[----:B------:R0:W-:Y:S01]  /*115f0*/  @P2 STG.E.U16 desc[UR20][R4.64+0xf0], R0 ;  /* 0x0000f00004002986 */ /* 0x0001e2000c101514 */
[----:B------:R-:W-:Y:S05]  /*11600*/  @!P1 BRA `(.L_x_523) ;  /* 0x0000000000049947 */ /* 0x000fea0003800000 */
[----:B------:R4:W5:Y:S02]  /*11610*/  LDG.E.LTC128B.U16 R15, desc[UR20][R8.64+0xf2] ;  /* 0x0000f214080f7981 */ /* 0x000964000c1e1520 */
.L_x_523:
[----:B------:R-:W-:Y:S05]  /*11620*/  BSYNC B0 ;  /* 0x0000000000007941 */ /* 0x000fea0003800000 */
.L_x_522:
[----:B-----5:R-:W-:Y:S01]  /*11630*/  HADD2.F32 R15, -RZ, R15.H0_H0 ;  /* 0x2000000fff0f7230 */ /* 0x020fe20000004100 */
[----:B------:R-:W-:-:S04]  /*11640*/  IADD3 R2, R2, UR8, RZ ;  /* 0x0000000802027c10 */ /* 0x000fc8000fffe0ff */
[----:B0-----:R-:W-:-:S04]  /*11650*/  FMUL R0, R15, UR22 ;  /* 0x000000160f007c20 */ /* 0x001fc80008400000 */
[----:B------:R-:W-:Y:S01]  /*11660*/  FFMA R0, R87, UR11, R0 ;  /* 0x0000000b57007c23 */ /* 0x000fe20008000000 */
[----:B------:R-:W-:Y:S06]  /*11670*/  @!P1 EXIT ;  /* 0x000000000000994d */ /* 0x000fec0003800000 */
[----:B------:R-:W-:Y:S01]  /*11680*/  F2FP.F16.F32.PACK_AB R0, RZ, R0 ;  /* 0x00000000ff00723e */ /* 0x000fe200000000ff */
[----:B------:R-:W-:-:S05]  /*11690*/  IMAD.MOV.U32 R3, RZ, RZ, R11 ;  /* 0x000000ffff037224 */ /* 0x000fca00078e000b */
[----:B------:R-:W-:Y:S01]  /*116a0*/  STG.E.U16 desc[UR20][R2.64+0xf2], R0 ;  /* 0x0000f20002007986 */ /* 0x000fe2000c101514 */
[----:B------:R-:W-:Y:S05]  /*116b0*/  EXIT ;  /* 0x000000000000794d */ /* 0x000fea0003800000 */
.L_x_21:
[----:B------:R-:W2:Y:S01]  /*116c0*/  LDL.LU R7, [R1+0x8] ;  /* 0x0000080001077983 */ /* 0x000ea20000300800 */
[----:B------:R-:W-:-:S03]  /*116d0*/  ULDC.64 UR6, c[0x0][0x650] ;  /* 0x0001940000067ab9 */ /* 0x000fc60000000a00 */
[----:B------:R-:W3:Y:S04]  /*116e0*/  LDL.LU R6, [R1+0xc] ;  /* 0x00000c0001067983 */ /* 0x000ee80000300800 */
[----:B------:R-:W4:Y:S04]  /*116f0*/  LDL.LU R8, [R1+0x18] ;  /* 0x0000180001087983 */ /* 0x000f280000300800 */
[----:B------:R-:W5:Y:S04]  /*11700*/  LDL.LU R252, [R1+0x4c] ;  /* 0x00004c0001fc7983 */ /* 0x000f680000300800 */
        /* <DEDUP_REMOVED lines=35> */
[----:B------:R-:W5:Y:S01]  /*11940*/  LDL.LU R232, [R1+0xdc] ;  /* 0x0000dc0001e87983 */ /* 0x000f620000300800 */
[----:B------:R-:W-:-:S03]  /*11950*/  LEA R2, P2, R4, UR6, 0x1 ;  /* 0x0000000604027c11 */ /* 0x000fc6000f8408ff */
[----:B------:R-:W5:Y:S04]  /*11960*/  LDL.LU R231, [R1+0xe0] ;  /* 0x0000e00001e77983 */ /* 0x000f680000300800 */
[----:B------:R-:W5:Y:S04]  /*11970*/  LDL.LU R233, [R1+0xe4] ;  /* 0x0000e40001e97983 */ /* 0x000f680000300800 */
[----:B------:R-:W5:Y:S04]  /*11980*/  LDL.LU R234, [R1+0xe8] ;  /* 0x0000e80001ea7983 */ /* 0x000f680000300800 */
[----:B------:R-:W5:Y:S01]  /*11990*/  LDL.LU R235, [R1+0xec] ;  /* 0x0000ec0001eb7983 */ /* 0x000f620000300800 */
[----:B------:R-:W-:-:S03]  /*119a0*/  LEA.HI.X R3, R4, UR7, R3, 0x1, P2 ;  /* 0x0000000704037c11 */ /* 0x000fc600090f0c03 */
[----:B------:R-:W5:Y:S04]  /*119b0*/  LDL.LU R236, [R1+0xf0] ;  /* 0x0000f00001ec7983 */ /* 0x000f680000300800 */
[----:B------:R-:W5:Y:S04]  /*119c0*/  LDL.LU R237, [R1+0xf4] ;  /* 0x0000f40001ed7983 */ /* 0x000f680000300800 */
[----:B------:R-:W5:Y:S04]  /*119d0*/  LDL.LU R238, [R1+0xf8] ;  /* 0x0000f80001ee7983 */ /* 0x000f680000300800 */
[----:B------:R-:W5:Y:S04]  /*119e0*/  LDL.LU R239, [R1+0xfc] ;  /* 0x0000fc0001ef7983 */ /* 0x000f680000300800 */
[----:B------:R-:W4:Y:S04]  /*119f0*/  LDL.LU R4, [R1+0x4] ;  /* 0x0000040001047983 */ /* 0x000f280000300800 */
[----:B------:R-:W5:Y:S01]  /*11a00*/  LDL.LU R5, [R1] ;  /* 0x0000000001057983 */ /* 0x000f620000300800 */
[----:B------:R-:W-:Y:S01]  /*11a10*/  ISETP.GT.AND P2, PT, R0, 0x1, P0 ;  /* 0x000000010000780c */ /* 0x000fe20000744270 */
[----:B------:R-:W-:-:S02]  /*11a20*/  USHF.L.U32 UR9, UR4, 0x1, URZ ;  /* 0x0000000104097899 */ /* 0x000fc4000800063f */
[----:B------:R-:W-:Y:S01]  /*11a30*/  USHF.L.U64.HI UR8, UR4, 0x1, UR5 ;  /* 0x0000000104087899 */ /* 0x000fe20008010205 */
[----:B--2---:R-:W-:Y:S01]  /*11a40*/  FMUL R7, R7, UR11 ;  /* 0x0000000b07077c20 */ /* 0x004fe20008400000 */
[----:B---3--:R-:W-:-:S04]  /*11a50*/  FMUL R6, R6, UR11 ;  /* 0x0000000b06067c20 */ /* 0x008fc80008400000 */
[----:B------:R-:W-:Y:S02]  /*11a60*/  F2FP.F16.F32.PACK_AB R7, RZ, R7 ;  /* 0x00000007ff07723e */ /* 0x000fe400000000ff */
[----:B------:R-:W-:Y:S01]  /*11a70*/  F2FP.F16.F32.PACK_AB R6, RZ, R6 ;  /* 0x00000006ff06723e */ /* 0x000fe200000000ff */
[----:B----4-:R-:W-:Y:S01]  /*11a80*/  FMUL R4, R4, UR11 ;  /* 0x0000000b04047c20 */ /* 0x010fe20008400000 */
[----:B-----5:R-:W-:-:S04]  /*11a90*/  FMUL R5, R5, UR11 ;  /* 0x0000000b05057c20 */ /* 0x020fc80008400000 */
[----:B------:R-:W-:Y:S02]  /*11aa0*/  F2FP.F16.F32.PACK_AB R4, RZ, R4 ;  /* 0x00000004ff04723e */ /* 0x000fe400000000ff */
[----:B------:R-:W-:-:S03]  /*11ab0*/  F2FP.F16.F32.PACK_AB R5, RZ, R5 ;  /* 0x00000005ff05723e */ /* 0x000fc600000000ff */
[----:B------:R1:W-:Y:S04]  /*11ac0*/  @P2 STG.E.U16 desc[UR20][R2.64+0x2], R4 ;  /* 0x0000020402002986 */ /* 0x0003e8000c101514 */
[----:B------:R2:W-:Y:S01]  /*11ad0*/  @P1 STG.E.U16 desc[UR20][R2.64], R5 ;  /* 0x0000000502001986 */ /* 0x0005e2000c101514 */
[----:B------:R-:W-:-:S04]  /*11ae0*/  ISETP.GT.AND P1, PT, R14, 0x8, PT ;  /* 0x000000080e00780c */ /* 0x000fc80003f24270 */
[----:B------:R-:W-:Y:S02]  /*11af0*/  ISETP.GT.AND P2, PT, R0, RZ, P1 ;  /* 0x000000ff0000720c */ /* 0x000fe40000f44270 */
[----:B-1----:R-:W-:-:S04]  /*11b00*/  IADD3 R4, P3, R2, UR9, RZ ;  /* 0x0000000902047c10 */ /* 0x002fc8000ff7e0ff */
[----:B--2---:R-:W-:-:S07]  /*11b10*/  IADD3.X R5, R3, UR8, RZ, P3, !PT ;  /* 0x0000000803057c10 */ /* 0x004fce0009ffe4ff */
[----:B------:R1:W-:Y:S01]  /*11b20*/  @P2 STG.E.U16 desc[UR20][R4.64], R7 ;  /* 0x0000000704002986 */ /* 0x0003e2000c101514 */
[----:B------:R-:W-:-:S03]  /*11b30*/  ISETP.GT.AND P2, PT, R0, 0x1, P1 ;  /* 0x000000010000780c */ /* 0x000fc60000f44270 */
[----:B-1----:R-:W2:Y:S10]  /*11b40*/  LDL.LU R7, [R1+0x14] ;  /* 0x0000140001077983 */ /* 0x002eb40000300800 */
[----:B------:R1:W-:Y:S04]  /*11b50*/  @P2 STG.E.U16 desc[UR20][R4.64+0x2], R6 ;  /* 0x0000020604002986 */ /* 0x0003e8000c101514 */
[----:B-1----:R-:W3:Y:S01]  /*11b60*/  LDL.LU R6, [R1+0x10] ;  /* 0x0000100001067983 */ /* 0x002ee20000300800 */
[----:B------:R-:W-:Y:S01]  /*11b70*/  ISETP.GT.AND P2, PT, R0, 0x8, P0 ;  /* 0x000000080000780c */ /* 0x000fe20000744270 */
[----:B------:R-:W-:Y:S01]  /*11b80*/  FMUL R8, R8, UR11 ;  /* 0x0000000b08087c20 */ /* 0x000fe20008400000 */
[----:B------:R-:W-:-:S02]  /*11b90*/  ISETP.GT.AND P3, PT, R0, 0x9, P0 ;  /* 0x000000090000780c */ /* 0x000fc40000764270 */
[----:B------:R-:W-:Y:S01]  /*11ba0*/  ISETP.GT.AND P4, PT, R0, 0x8, P1 ;  /* 0x000000080000780c */ /* 0x000fe20000f84270 */
[----:B--2---:R-:W-:-:S05]  /*11bb0*/  FMUL R7, R7, UR11 ;  /* 0x0000000b07077c20 */ /* 0x004fca0008400000 */
[----:B------:R-:W-:Y:S01]  /*11bc0*/  F2FP.F16.F32.PACK_AB R7, RZ, R7 ;  /* 0x00000007ff07723e */ /* 0x000fe200000000ff */
[----:B---3--:R-:W-:-:S05]  /*11bd0*/  FMUL R6, R6, UR11 ;  /* 0x0000000b06067c20 */ /* 0x008fca0008400000 */
[----:B------:R-:W-:-:S04]  /*11be0*/  F2FP.F16.F32.PACK_AB R6, RZ, R6 ;  /* 0x00000006ff06723e */ /* 0x000fc800000000ff */
[----:B------:R-:W-:Y:S02]  /*11bf0*/  PRMT R9, R6, 0x7610, R9 ;  /* 0x0000761006097816 */ /* 0x000fe40000000009 */
[----:B------:R-:W-:Y:S01]  /*11c00*/  F2FP.F16.F32.PACK_AB R6, RZ, R8 ;  /* 0x00000008ff06723e */ /* 0x000fe200000000ff */
[----:B------:R1:W-:Y:S04]  /*11c10*/  @P3 STG.E.U16 desc[UR20][R2.64+0x12], R7 ;  /* 0x0000120702003986 */ /* 0x0003e8000c101514 */
[----:B------:R-:W2:Y:S04]  /*11c20*/  LDL.LU R8, [R1+0x28] ;  /* 0x0000280001087983 */ /* 0x000ea80000300800 */
[----:B------:R-:W-:Y:S04]  /*11c30*/  @P2 STG.E.U16 desc[UR20][R2.64+0x10], R9 ;  /* 0x0000100902002986 */ /* 0x000fe8000c101514 */
[----:B-1----:R-:W3:Y:S04]  /*11c40*/  LDL.LU R7, [R1+0x24] ;  /* 0x0000240001077983 */ /* 0x002ee80000300800 */
[----:B------:R1:W-:Y:S04]  /*11c50*/  @P4 STG.E.U16 desc[UR20][R4.64+0x10], R6 ;  /* 0x0000100604004986 */ /* 0x0003e8000c101514 */
[----:B-1----:R-:W4:Y:S01]  /*11c60*/  LDL.LU R6, [R1+0x1c] ;  /* 0x00001c0001067983 */ /* 0x002f220000300800 */
[----:B------:R-:W-:Y:S01]  /*11c70*/  ISETP.GT.AND P2, PT, R0, 0x9, P1 ;  /* 0x000000090000780c */ /* 0x000fe20000f44270 */
[----:B----4-:R-:W-:-:S05]  /*11c80*/  FMUL R6, R6, UR11 ;  /* 0x0000000b06067c20 */ /* 0x010fca0008400000 */
[----:B------:R-:W-:-:S07]  /*11c90*/  F2FP.F16.F32.PACK_AB R6, RZ, R6 ;  /* 0x00000006ff06723e */ /* 0x000fce00000000ff */
[----:B------:R1:W-:Y:S04]  /*11ca0*/  @P2 STG.E.U16 desc[UR20][R4.64+0x12], R6 ;  /* 0x0000120604002986 */ /* 0x0003e8000c101514 */
[----:B-1----:R-:W4:Y:S01]  /*11cb0*/  LDL.LU R6, [R1+0x20] ;  /* 0x0000200001067983 */ /* 0x002f220000300800 */
[----:B--2---:R-:W-:Y:S01]  /*11cc0*/  FMUL R8, R8, UR11 ;  /* 0x0000000b08087c20 */ /* 0x004fe20008400000 */
[C---:B------:R-:W-:Y:S01]  /*11cd0*/  ISETP.GT.AND P2, PT, R0.reuse, 0x10, P0 ;  /* 0x000000100000780c */ /* 0x040fe20000744270 */
[----:B---3--:R-:W-:Y:S01]  /*11ce0*/  FMUL R7, R7, UR11 ;  /* 0x0000000b07077c20 */ /* 0x008fe20008400000 */
[C---:B------:R-:W-:Y:S02]  /*11cf0*/  ISETP.GT.AND P3, PT, R0.reuse, 0x11, P0 ;  /* 0x000000110000780c */ /* 0x040fe40000764270 */
[----:B------:R-:W-:-:S02]  /*11d00*/  ISETP.GT.AND P4, PT, R0, 0x10, P1 ;  /* 0x000000100000780c */ /* 0x000fc40000f84270 */
[----:B------:R-:W-:Y:S01]  /*11d10*/  F2FP.F16.F32.PACK_AB R7, RZ, R7 ;  /* 0x00000007ff07723e */ /* 0x000fe200000000ff */
[----:B----4-:R-:W-:-:S05]  /*11d20*/  FMUL R6, R6, UR11 ;  /* 0x0000000b06067c20 */ /* 0x010fca0008400000 */
[----:B------:R-:W-:-:S04]  /*11d30*/  F2FP.F16.F32.PACK_AB R6, RZ, R6 ;  /* 0x00000006ff06723e */ /* 0x000fc800000000ff */
[----:B------:R-:W-:Y:S02]  /*11d40*/  PRMT R9, R6, 0x7610, R9 ;  /* 0x0000761006097816 */ /* 0x000fe40000000009 */
[----:B------:R-:W-:Y:S02]  /*11d50*/  F2FP.F16.F32.PACK_AB R6, RZ, R8 ;  /* 0x00000008ff06723e */ /* 0x000fe400000000ff */
[----:B------:R-:W2:Y:S04]  /*11d60*/  LDL.LU R8, [R1+0x2c] ;  /* 0x00002c0001087983 */ /* 0x000ea80000300800 */
[----:B------:R1:W-:Y:S01]  /*11d70*/  @P2 STG.E.U16 desc[UR20][R2.64+0x20], R9 ;  /* 0x0000200902002986 */ /* 0x0003e2000c101514 */
[----:B------:R-:W-:-:S03]  /*11d80*/  ISETP.GT.AND P2, PT, R0, 0x11, P1 ;  /* 0x000000110000780c */ /* 0x000fc60000f44270 */
[----:B------:R-:W-:Y:S04]  /*11d90*/  @P3 STG.E.U16 desc[UR20][R2.64+0x22], R7 ;  /* 0x0000220702003986 */ /* 0x000fe8000c101514 */
[----:B------:R3:W-:Y:S04]  /*11da0*/  @P4 STG.E.U16 desc[UR20][R4.64+0x20], R6 ;  /* 0x0000200604004986 */ /* 0x0007e8000c101514 */
[----:B-1----:R-:W4:Y:S01]  /*11db0*/  LDL.LU R9, [R1+0x34] ;  /* 0x0000340001097983 */ /* 0x002f220000300800 */
[----:B--2---:R-:W-:-:S05]  /*11dc0*/  FMUL R8, R8, UR11 ;  /* 0x0000000b08087c20 */ /* 0x004fca0008400000 */
[----:B------:R-:W-:-:S04]  /*11dd0*/  F2FP.F16.F32.PACK_AB R8, RZ, R8 ;  /* 0x00000008ff08723e */ /* 0x000fc800000000ff */
[----:B---3--:R-:W-:Y:S02]  /*11de0*/  PRMT R6, R8, 0x7610, R6 ;  /* 0x0000761008067816 */ /* 0x008fe40000000006 */
[----:B------:R-:W2:Y:S04]  /*11df0*/  LDL.LU R8, [R1+0x30] ;  /* 0x0000300001087983 */ /* 0x000ea80000300800 */
[----:B------:R1:W-:Y:S04]  /*11e00*/  @P2 STG.E.U16 desc[UR20][R4.64+0x22], R6 ;  /* 0x0000220604002986 */ /* 0x0003e8000c101514 */
[----:B-1----:R-:W3:Y:S01]  /*11e10*/  LDL.LU R6, [R1+0x3c] ;  /* 0x00003c0001067983 */ /* 0x002ee20000300800 */
[----:B------:R-:W-:Y:S01]  /*11e20*/  ISETP.GT.AND P2, PT, R0, 0x18, P0 ;  /* 0x000000180000780c */ /* 0x000fe20000744270 */
[----:B----4-:R-:W-:Y:S01]  /*11e30*/  FMUL R9, R9, UR11 ;  /* 0x0000000b09097c20 */ /* 0x010fe20008400000 */
[----:B--2---:R-:W-:-:S05]  /*11e40*/  FMUL R8, R8, UR11 ;  /* 0x0000000b08087c20 */ /* 0x004fca0008400000 */
[----:B------:R-:W-:Y:S02]  /*11e50*/  F2FP.F16.F32.PACK_AB R7, RZ, R8 ;  /* 0x00000008ff07723e */ /* 0x000fe400000000ff */
[----:B------:R-:W-:Y:S02]  /*11e60*/  F2FP.F16.F32.PACK_AB R8, RZ, R9 ;  /* 0x00000009ff08723e */ /* 0x000fe400000000ff */
[----:B------:R-:W2:Y:S01]  /*11e70*/  LDL.LU R9, [R1+0x38] ;  /* 0x0000380001097983 */ /* 0x000ea20000300800 */
[C---:B------:R-:W-:Y:S02]  /*11e80*/  ISETP.GT.AND P3, PT, R0.reuse, 0x19, P0 ;  /* 0x000000190000780c */ /* 0x040fe40000764270 */
[----:B------:R-:W-:Y:S01]  /*11e90*/  ISETP.GT.AND P4, PT, R0, 0x18, P1 ;  /* 0x000000180000780c */ /* 0x000fe20000f84270 */
[----:B------:R1:W-:Y:S01]  /*11ea0*/  @P2 STG.E.U16 desc[UR20][R2.64+0x30], R7 ;  /* 0x0000300702002986 */ /* 0x0003e2000c101514 */
[----:B---3--:R-:W-:-:S05]  /*11eb0*/  FMUL R6, R6, UR11 ;  /* 0x0000000b06067c20 */ /* 0x008fca0008400000 */
[----:B------:R-:W-:Y:S01]  /*11ec0*/  F2FP.F16.F32.PACK_AB R6, RZ, R6 ;  /* 0x00000006ff06723e */ /* 0x000fe200000000ff */
[----:B-1----:R-:W3:Y:S03]  /*11ed0*/  LDL.LU R7, [R1+0x44] ;  /* 0x0000440001077983 */ /* 0x002ee60000300800 */
[----:B------:R-:W-:Y:S02]  /*11ee0*/  PRMT R10, R6, 0x7610, R10 ;  /* 0x00007610060a7816 */ /* 0x000fe4000000000a */
[----:B------:R-:W4:Y:S04]  /*11ef0*/  LDL.LU R6, [R1+0x40] ;  /* 0x0000400001067983 */ /* 0x000f280000300800 */
[----:B------:R1:W-:Y:S01]  /*11f00*/  @P3 STG.E.U16 desc[UR20][R2.64+0x32], R8 ;  /* 0x0000320802003986 */ /* 0x0003e2000c101514 */
[----:B------:R-:W-:-:S02]  /*11f10*/  ISETP.GT.AND P2, PT, R0, 0x19, P1 ;  /* 0x000000190000780c */ /* 0x000fc40000f44270 */
[----:B------:R-:W-:Y:S01]  /*11f20*/  ISETP.GT.AND P5, PT, R0, 0x30, P1 ;  /* 0x000000300000780c */ /* 0x000fe20000fa4270 */
[----:B------:R-:W-:Y:S01]  /*11f30*/  FMUL R12, R12, UR11 ;  /* 0x0000000b0c0c7c20 */ /* 0x000fe20008400000 */
        /* <DEDUP_REMOVED lines=31> */
[----:B------:R-:W-:-:S02]  /*12130*/  USHF.L.U32 UR6, UR14, 0x6, URZ ;  /* 0x000000060e067899 */ /* 0x000fc4000800063f */
[----:B------:R-:W-:Y:S01]  /*12140*/  USHF.L.U64.HI UR7, UR14, 0x6, UR15 ;  /* 0x000000060e077899 */ /* 0x000fe2000801020f */
[----:B------:R-:W-:Y:S01]  /*12150*/  FMUL R152, R152, UR11 ;  /* 0x0000000b98987c20 */ /* 0x000fe20008400000 */
[----:B------:R-:W-:Y:S01]  /*12160*/  FMUL R153, R153, UR11 ;  /* 0x0000000b99997c20 */ /* 0x000fe20008400000 */
[----:B------:R-:W-:Y:S01]  /*12170*/  FMUL R154, R154, UR11 ;  /* 0x0000000b9a9a7c20 */ /* 0x000fe20008400000 */
[----:B------:R-:W-:Y:S01]  /*12180*/  FMUL R155, R155, UR11 ;  /* 0x0000000b9b9b7c20 */ /* 0x000fe20008400000 */
[----:B--2---:R-:W-:-:S05]  /*12190*/  FMUL R9, R9, UR11 ;  /* 0x0000000b09097c20 */ /* 0x004fca0008400000 */
[----:B------:R-:W-:Y:S01]  /*121a0*/  F2FP.F16.F32.PACK_AB R9, RZ, R9 ;  /* 0x00000009ff09723e */ /* 0x000fe200000000ff */
[----:B----4-:R-:W-:-:S05]  /*121b0*/  FMUL R6, R6, UR11 ;  /* 0x0000000b06067c20 */ /* 0x010fca0008400000 */
[----:B-1----:R-:W-:Y:S02]  /*121c0*/  F2FP.F16.F32.PACK_AB R8, RZ, R6 ;  /* 0x00000006ff08723e */ /* 0x002fe400000000ff */
[----:B------:R-:W2:Y:S04]  /*121d0*/  LDL.LU R6, [R1+0x48] ;  /* 0x0000480001067983 */ /* 0x000ea80000300800 */
[----:B------:R1:W-:Y:S04]  /*121e0*/  @P4 STG.E.U16 desc[UR20][R4.64+0x30], R9 ;  /* 0x0000300904004986 */ /* 0x0003e8000c101514 */
[----:B------:R-:W-:Y:S01]  /*121f0*/  @P2 STG.E.U16 desc[UR20][R4.64+0x32], R10 ;  /* 0x0000320a04002986 */ /* 0x000fe2000c101514 */
[C---:B------:R-:W-:Y:S01]  /*12200*/  ISETP.GT.AND P2, PT, R0.reuse, 0x20, P0 ;  /* 0x000000200000780c */ /* 0x040fe20000744270 */
[----:B---3--:R-:W-:Y:S01]  /*12210*/  FMUL R7, R7, UR11 ;  /* 0x0000000b07077c20 */ /* 0x008fe20008400000 */
[----:B------:R-:W-:-:S02]  /*12220*/  ISETP.GT.AND P3, PT, R0, 0x21, P0 ;  /* 0x000000210000780c */ /* 0x000fc40000764270 */
[----:B------:R-:W-:Y:S02]  /*12230*/  ISETP.GT.AND P4, PT, R0, 0x20, P1 ;  /* 0x000000200000780c */ /* 0x000fe40000f84270 */
[----:B------:R-:W-:-:S07]  /*12240*/  F2FP.F16.F32.PACK_AB R7, RZ, R7 ;  /* 0x00000007ff07723e */ /* 0x000fce00000000ff */
[----:B------:R3:W-:Y:S01]  /*12250*/  @P2 STG.E.U16 desc[UR20][R2.64+0x40], R8 ;  /* 0x0000400802002986 */ /* 0x0007e2000c101514 */
[----:B------:R-:W-:Y:S02]  /*12260*/  ISETP.GT.AND P2, PT, R0, 0x21, P1 ;  /* 0x000000210000780c */ /* 0x000fe40000f44270 */
[----:B-1----:R-:W-:Y:S01]  /*12270*/  PRMT R9, R7, 0x7610, R9 ;  /* 0x0000761007097816 */ /* 0x002fe20000000009 */
[----:B------:R-:W-:-:S04]  /*12280*/  FMUL R7, R250, UR11 ;  /* 0x0000000bfa077c20 */ /* 0x000fc80008400000 */
[----:B------:R1:W-:Y:S01]  /*12290*/  @P3 STG.E.U16 desc[UR20][R2.64+0x42], R9 ;  /* 0x0000420902003986 */ /* 0x0003e2000c101514 */
[----:B------:R-:W-:Y:S01]  /*122a0*/  ISETP.GT.AND P3, PT, R0, 0x29, P0 ;  /* 0x000000290000780c */ /* 0x000fe20000764270 */
[----:B---3--:R-:W-:Y:S01]  /*122b0*/  FMUL R8, R249, UR11 ;  /* 0x0000000bf9087c20 */ /* 0x008fe20008400000 */
[----:B------:R-:W-:-:S04]  /*122c0*/  F2FP.F16.F32.PACK_AB R7, RZ, R7 ;  /* 0x00000007ff07723e */ /* 0x000fc800000000ff */
[----:B------:R-:W-:Y:S02]  /*122d0*/  F2FP.F16.F32.PACK_AB R8, RZ, R8 ;  /* 0x00000008ff08723e */ /* 0x000fe400000000ff */
[----:B------:R-:W-:Y:S02]  /*122e0*/  PRMT R15, R7, 0x7610, R15 ;  /* 0x00007610070f7816 */ /* 0x000fe4000000000f */
[----:B------:R-:W-:Y:S01]  /*122f0*/  PRMT R17, R8, 0x7610, R17 ;  /* 0x0000761008117816 */ /* 0x000fe20000000011 */
[----:B------:R-:W-:Y:S01]  /*12300*/  FMUL R7, R247, UR11 ;  /* 0x0000000bf7077c20 */ /* 0x000fe20008400000 */
[----:B------:R-:W-:-:S04]  /*12310*/  FMUL R8, R246, UR11 ;  /* 0x0000000bf6087c20 */ /* 0x000fc80008400000 */
[----:B------:R-:W-:Y:S02]  /*12320*/  F2FP.F16.F32.PACK_AB R7, RZ, R7 ;  /* 0x00000007ff07723e */ /* 0x000fe400000000ff */
[----:B------:R-:W-:Y:S01]  /*12330*/  F2FP.F16.F32.PACK_AB R8, RZ, R8 ;  /* 0x00000008ff08723e */ /* 0x000fe200000000ff */
[----:B-1----:R-:W-:Y:S01]  /*12340*/  FMUL R9, R245, UR11 ;  /* 0x0000000bf5097c20 */ /* 0x002fe20008400000 */
[----:B------:R-:W-:-:S04]  /*12350*/  F2FP.F16.F32.PACK_AB R12, RZ, R12 ;  /* 0x0000000cff0c723e */ /* 0x000fc800000000ff */
[----:B------:R-:W-:Y:S02]  /*12360*/  F2FP.F16.F32.PACK_AB R9, RZ, R9 ;  /* 0x00000009ff09723e */ /* 0x000fe400000000ff */
[----:B------:R-:W-:Y:S02]  /*12370*/  F2FP.F16.F32.PACK_AB R16, RZ, R16 ;  /* 0x00000010ff10723e */ /* 0x000fe400000000ff */
[----:B------:R-:W-:Y:S02]  /*12380*/  F2FP.F16.F32.PACK_AB R18, RZ, R18 ;  /* 0x00000012ff12723e */ /* 0x000fe400000000ff */
[----:B------:R-:W-:Y:S02]  /*12390*/  F2FP.F16.F32.PACK_AB R20, RZ, R20 ;  /* 0x00000014ff14723e */ /* 0x000fe400000000ff */
[----:B------:R-:W-:Y:S02]  /*123a0*/  F2FP.F16.F32.PACK_AB R19, RZ, R19 ;  /* 0x00000013ff13723e */ /* 0x000fe400000000ff */
[----:B------:R-:W-:-:S02]  /*123b0*/  F2FP.F16.F32.PACK_AB R21, RZ, R21 ;  /* 0x00000015ff15723e */ /* 0x000fc400000000ff */
        /* <DEDUP_REMOVED lines=25> */
[----:B------:R-:W-:Y:S01]  /*12550*/  F2FP.F16.F32.PACK_AB R239, RZ, R239 ;  /* 0x000000efffef723e */ /* 0x000fe200000000ff */
[----:B--2---:R-:W-:-:S05]  /*12560*/  FMUL R6, R6, UR11 ;  /* 0x0000000b06067c20 */ /* 0x004fca0008400000 */
[----:B------:R-:W-:-:S04]  /*12570*/  F2FP.F16.F32.PACK_AB R6, RZ, R6 ;  /* 0x00000006ff06723e */ /* 0x000fc800000000ff */
[----:B------:R-:W-:Y:S01]  /*12580*/  PRMT R10, R6, 0x7610, R10 ;  /* 0x00007610060a7816 */ /* 0x000fe2000000000a */
[----:B------:R-:W-:-:S05]  /*12590*/  FMUL R6, R252, UR11 ;  /* 0x0000000bfc067c20 */ /* 0x000fca0008400000 */
[----:B------:R-:W-:-:S04]  /*125a0*/  F2FP.F16.F32.PACK_AB R6, RZ, R6 ;  /* 0x00000006ff06723e */ /* 0x000fc800000000ff */
[----:B------:R-:W-:Y:S01]  /*125b0*/  PRMT R11, R6, 0x7610, R11 ;  /* 0x00007610060b7816 */ /* 0x000fe2000000000b */
[----:B------:R1:W-:Y:S01]  /*125c0*/  @P4 STG.E.U16 desc[UR20][R4.64+0x40], R10 ;  /* 0x0000400a04004986 */ /* 0x0003e2000c101514 */
[----:B------:R-:W-:-:S03]  /*125d0*/  FMUL R6, R251, UR11 ;  /* 0x0000000bfb067c20 */ /* 0x000fc60008400000 */
[----:B------:R2:W-:Y:S01]  /*125e0*/  @P2 STG.E.U16 desc[UR20][R4.64+0x42], R11 ;  /* 0x0000420b04002986 */ /* 0x0005e2000c101514 */
[C---:B------:R-:W-:Y:S02]  /*125f0*/  ISETP.GT.AND P2, PT, R0.reuse, 0x28, P0 ;  /* 0x000000280000780c */ /* 0x040fe40000744270 */
[----:B------:R-:W-:Y:S02]  /*12600*/  ISETP.GT.AND P4, PT, R0, 0x28, P1 ;  /* 0x000000280000780c */ /* 0x000fe40000f84270 */
[----:B------:R-:W-:-:S04]  /*12610*/  F2FP.F16.F32.PACK_AB R6, RZ, R6 ;  /* 0x00000006ff06723e */ /* 0x000fc800000000ff */
[----:B------:R-:W-:Y:S01]  /*12620*/  PRMT R13, R6, 0x7610, R13 ;  /* 0x00007610060d7816 */ /* 0x000fe2000000000d */
[----:B------:R-:W-:Y:S01]  /*12630*/  @P3 STG.E.U16 desc[UR20][R2.64+0x52], R15 ;  /* 0x0000520f02003986 */ /* 0x000fe2000c101514 */
[----:B------:R-:W-:-:S03]  /*12640*/  ISETP.GT.AND P3, PT, R0, 0x30, P0 ;  /* 0x000000300000780c */ /* 0x000fc60000764270 */
[----:B------:R3:W-:Y:S01]  /*12650*/  @P2 STG.E.U16 desc[UR20][R2.64+0x50], R13 ;  /* 0x0000500d02002986 */ /* 0x0007e2000c101514 */
[----:B------:R-:W-:Y:S01]  /*12660*/  ISETP.GT.AND P2, PT, R0, 0x29, P1 ;  /* 0x000000290000780c */ /* 0x000fe20000f44270 */
[----:B------:R-:W-:Y:S02]  /*12670*/  FMUL R6, R248, UR11 ;  /* 0x0000000bf8067c20 */ /* 0x000fe40008400000 */
[----:B------:R4:W-:Y:S01]  /*12680*/  @P4 STG.E.U16 desc[UR20][R4.64+0x50], R17 ;  /* 0x0000501104004986 */ /* 0x0009e2000c101514 */
[----:B------:R-:W-:Y:S02]  /*12690*/  ISETP.GT.AND P4, PT, R0, 0x31, P0 ;  /* 0x000000310000780c */ /* 0x000fe40000784270 */
[----:B------:R-:W-:Y:S01]  /*126a0*/  F2FP.F16.F32.PACK_AB R6, RZ, R6 ;  /* 0x00000006ff06723e */ /* 0x000fe200000000ff */
[----:B-1----:R-:W-:Y:S01]  /*126b0*/  FMUL R10, R244, UR11 ;  /* 0x0000000bf40a7c20 */ /* 0x002fe20008400000 */
[----:B--2---:R-:W-:-:S05]  /*126c0*/  FMUL R11, R243, UR11 ;  /* 0x0000000bf30b7c20 */ /* 0x004fca0008400000 */
[----:B------:R-:W-:Y:S01]  /*126d0*/  @P2 STG.E.U16 desc[UR20][R4.64+0x52], R6 ;  /* 0x0000520604002986 */ /* 0x000fe2000c101514 */
[----:B------:R-:W-:-:S03]  /*126e0*/  ISETP.GT.AND P2, PT, R0, 0x31, P1 ;  /* 0x000000310000780c */ /* 0x000fc60000f44270 */
[----:B------:R-:W-:Y:S01]  /*126f0*/  @P3 STG.E.U16 desc[UR20][R2.64+0x60], R7 ;  /* 0x0000600702003986 */ /* 0x000fe2000c101514 */
[----:B------:R-:W-:-:S03]  /*12700*/  ISETP.GT.AND P3, PT, R0, 0x38, P0 ;  /* 0x000000380000780c */ /* 0x000fc60000764270 */
[----:B------:R-:W-:Y:S01]  /*12710*/  @P4 STG.E.U16 desc[UR20][R2.64+0x62], R8 ;  /* 0x0000620802004986 */ /* 0x000fe2000c101514 */
[C---:B------:R-:W-:Y:S02]  /*12720*/  ISETP.GT.AND P4, PT, R0.reuse, 0x39, P0 ;  /* 0x000000390000780c */ /* 0x040fe40000784270 */
[----:B------:R-:W-:Y:S02]  /*12730*/  F2FP.F16.F32.PACK_AB R10, RZ, R10 ;  /* 0x0000000aff0a723e */ /* 0x000fe400000000ff */
[----:B------:R-:W-:Y:S01]  /*12740*/  F2FP.F16.F32.PACK_AB R11, RZ, R11 ;  /* 0x0000000bff0b723e */ /* 0x000fe200000000ff */
[----:B------:R-:W-:Y:S01]  /*12750*/  @P5 STG.E.U16 desc[UR20][R4.64+0x60], R9 ;  /* 0x0000600904005986 */ /* 0x000fe2000c101514 */
[----:B------:R-:W-:-:S03]  /*12760*/  ISETP.GT.AND P5, PT, R0, 0x38, P1 ;  /* 0x000000380000780c */ /* 0x000fc60000fa4270 */
[----:B------:R-:W-:Y:S01]  /*12770*/  @P2 STG.E.U16 desc[UR20][R4.64+0x62], R10 ;  /* 0x0000620a04002986 */ /* 0x000fe2000c101514 */
[----:B------:R-:W-:Y:S01]  /*12780*/  ISETP.GT.AND P2, PT, R0, 0x39, P1 ;  /* 0x000000390000780c */ /* 0x000fe20000f44270 */
[----:B---3--:R-:W-:Y:S02]  /*12790*/  FMUL R13, R242, UR11 ;  /* 0x0000000bf20d7c20 */ /* 0x008fe40008400000 */
[----:B------:R-:W-:Y:S01]  /*127a0*/  @P3 STG.E.U16 desc[UR20][R2.64+0x70], R11 ;  /* 0x0000700b02003986 */ /* 0x000fe2000c101514 */
[C---:B------:R-:W-:Y:S01]  /*127b0*/  ISETP.GT.AND P3, PT, R0.reuse, 0x40, P0 ;  /* 0x000000400000780c */ /* 0x040fe20000764270 */
[----:B------:R-:W-:Y:S02]  /*127c0*/  FMUL R15, R241, UR11 ;  /* 0x0000000bf10f7c20 */ /* 0x000fe40008400000 */
[----:B------:R-:W-:Y:S01]  /*127d0*/  @P4 STG.E.U16 desc[UR20][R2.64+0x72], R12 ;  /* 0x0000720c02004986 */ /* 0x000fe2000c101514 */
[----:B------:R-:W-:Y:S02]  /*127e0*/  ISETP.GT.AND P4, PT, R0, 0x41, P0 ;  /* 0x000000410000780c */ /* 0x000fe40000784270 */
[----:B------:R-:W-:-:S02]  /*127f0*/  F2FP.F16.F32.PACK_AB R13, RZ, R13 ;  /* 0x0000000dff0d723e */ /* 0x000fc400000000ff */
[----:B------:R-:W-:-:S03]  /*12800*/  F2FP.F16.F32.PACK_AB R15, RZ, R15 ;  /* 0x0000000fff0f723e */ /* 0x000fc600000000ff */
[----:B------:R-:W-:Y:S01]  /*12810*/  @P5 STG.E.U16 desc[UR20][R4.64+0x70], R13 ;  /* 0x0000700d04005986 */ /* 0x000fe2000c101514 */
[----:B------:R-:W-:-:S03]  /*12820*/  ISETP.GT.AND P5, PT, R0, 0x40, P1 ;  /* 0x000000400000780c */ /* 0x000fc60000fa4270 */
[----:B------:R-:W-:Y:S01]  /*12830*/  @P2 STG.E.U16 desc[UR20][R4.64+0x72], R15 ;  /* 0x0000720f04002986 */ /* 0x000fe2000c101514 */
[----:B------:R-:W-:Y:S01]  /*12840*/  ISETP.GT.AND P2, PT, R0, 0x41, P1 ;  /* 0x000000410000780c */ /* 0x000fe20000f44270 */
[----:B----4-:R-:W-:Y:S02]  /*12850*/  FMUL R17, R240, UR11 ;  /* 0x0000000bf0117c20 */ /* 0x010fe40008400000 */
[----:B------:R-:W-:Y:S01]  /*12860*/  @P3 STG.E.U16 desc[UR20][R2.64+0x80], R16 ;  /* 0x0000801002003986 */ /* 0x000fe2000c101514 */
[----:B------:R-:W-:-:S03]  /*12870*/  ISETP.GT.AND P3, PT, R0, 0x48, P0 ;  /* 0x000000480000780c */ /* 0x000fc60000764270 */
[----:B------:R-:W-:Y:S01]  /*12880*/  @P4 STG.E.U16 desc[UR20][R2.64+0x82], R18 ;  /* 0x0000821202004986 */ /* 0x000fe2000c101514 */
[----:B------:R-:W-:Y:S02]  /*12890*/  ISETP.GT.AND P4, PT, R0, 0x49, P0 ;  /* 0x000000490000780c */ /* 0x000fe40000784270 */
[----:B------:R-:W-:-:S05]  /*128a0*/  F2FP.F16.F32.PACK_AB R17, RZ, R17 ;  /* 0x00000011ff11723e */ /* 0x000fca00000000ff */
[----:B------:R-:W-:Y:S01]  /*128b0*/  @P5 STG.E.U16 desc[UR20][R4.64+0x80], R17 ;  /* 0x0000801104005986 */ /* 0x000fe2000c101514 */
[----:B------:R-:W-:-:S03]  /*128c0*/  ISETP.GT.AND P5, PT, R0, 0x48, P1 ;  /* 0x000000480000780c */ /* 0x000fc60000fa4270 */
        /* <DEDUP_REMOVED lines=43> */
[C---:B------:R-:W-:Y:S02]  /*12b80*/  ISETP.GT.AND P3, PT, R0.reuse, 0x78, P0 ;  /* 0x000000780000780c */ /* 0x040fe40000764270 */
[C---:B------:R-:W-:Y:S01]  /*12b90*/  ISETP.GT.AND P0, PT, R0.reuse, 0x79, P0 ;  /* 0x000000790000780c */ /* 0x040fe20000704270 */
[----:B------:R-:W-:Y:S01]  /*12ba0*/  @P4 STG.E.U16 desc[UR20][R2.64+0xe2], R233 ;  /* 0x0000e2e902004986 */ /* 0x000fe2000c101514 */
[C---:B------:R-:W-:Y:S02]  /*12bb0*/  ISETP.GT.AND P4, PT, R0.reuse, 0x78, P1 ;  /* 0x000000780000780c */ /* 0x040fe40000f84270 */
[----:B------:R-:W-:Y:S01]  /*12bc0*/  ISETP.GT.AND P1, PT, R0, 0x79, P1 ;  /* 0x000000790000780c */ /* 0x000fe20000f24270 */
[----:B------:R-:W-:Y:S01]  /*12bd0*/  @P5 STG.E.U16 desc[UR20][R4.64+0xe0], R234 ;  /* 0x0000e0ea04005986 */ /* 0x000fe2000c101514 */
[----:B------:R-:W-:-:S03]  /*12be0*/  USHF.L.U32 UR10, UR6, 0x1, URZ ;  /* 0x00000001060a7899 */ /* 0x000fc6000800063f */
[----:B------:R-:W-:Y:S04]  /*12bf0*/  @P2 STG.E.U16 desc[UR20][R4.64+0xe2], R235 ;  /* 0x0000e2eb04002986 */ /* 0x000fe8000c101514 */
[----:B------:R-:W-:Y:S04]  /*12c00*/  @P3 STG.E.U16 desc[UR20][R2.64+0xf0], R236 ;  /* 0x0000f0ec02003986 */ /* 0x000fe8000c101514 */
[----:B------:R-:W-:Y:S01]  /*12c10*/  @P0 STG.E.U16 desc[UR20][R2.64+0xf2], R237 ;  /* 0x0000f2ed02000986 */ /* 0x000fe2000c101514 */
[----:B------:R-:W-:-:S03]  /*12c20*/  ISETP.GT.AND P0, PT, R14, 0x48, PT ;  /* 0x000000480e00780c */ /* 0x000fc60003f04270 */
[----:B------:R-:W-:Y:S01]  /*12c30*/  @P4 STG.E.U16 desc[UR20][R4.64+0xf0], R238 ;  /* 0x0000f0ee04004986 */ /* 0x000fe2000c101514 */
[----:B------:R-:W-:-:S03]  /*12c40*/  USHF.L.U64.HI UR6, UR6, 0x1, UR7 ;  /* 0x0000000106067899 */ /* 0x000fc60008010207 */
[----:B------:R1:W-:Y:S01]  /*12c50*/  @P1 STG.E.U16 desc[UR20][R4.64+0xf2], R239 ;  /* 0x0000f2ef04001986 */ /* 0x0003e2000c101514 */
[----:B------:R-:W-:Y:S02]  /*12c60*/  ISETP.GT.AND P1, PT, R14, 0x40, PT ;  /* 0x000000400e00780c */ /* 0x000fe40003f24270 */
[C---:B------:R-:W-:Y:S02]  /*12c70*/  ISETP.GT.AND P3, PT, R0.reuse, RZ, P0 ;  /* 0x000000ff0000720c */ /* 0x040fe40000764270 */
[C---:B------:R-:W-:Y:S02]  /*12c80*/  ISETP.GT.AND P5, PT, R0.reuse, RZ, P1 ;  /* 0x000000ff0000720c */ /* 0x040fe40000fa4270 */
[----:B------:R-:W-:Y:S02]  /*12c90*/  ISETP.GT.AND P4, PT, R0, 0x1, P1 ;  /* 0x000000010000780c */ /* 0x000fe40000f84270 */
[----:B-1----:R-:W-:Y:S02]  /*12ca0*/  IADD3 R4, P6, R2, UR10, RZ ;  /* 0x0000000a02047c10 */ /* 0x002fe4000ffde0ff */
[----:B------:R-:W-:-:S02]  /*12cb0*/  ISETP.GT.AND P2, PT, R0, 0x1, P0 ;  /* 0x000000010000780c */ /* 0x000fc40000744270 */
[----:B------:R-:W-:Y:S02]  /*12cc0*/  IADD3.X R5, R3, UR6, RZ, P6, !PT ;  /* 0x0000000603057c10 */ /* 0x000fe4000b7fe4ff */
[----:B------:R-:W-:Y:S02]  /*12cd0*/  IADD3 R10, P6, R4, UR9, RZ ;  /* 0x00000009040a7c10 */ /* 0x000fe4000ffde0ff */
[----:B------:R-:W-:Y:S02]  /*12ce0*/  F2FP.F16.F32.PACK_AB R152, RZ, R152 ;  /* 0x00000098ff98723e */ /* 0x000fe400000000ff */
[----:B------:R-:W-:Y:S02]  /*12cf0*/  F2FP.F16.F32.PACK_AB R153, RZ, R153 ;  /* 0x00000099ff99723e */ /* 0x000fe400000000ff */
[----:B------:R-:W-:Y:S02]  /*12d00*/  F2FP.F16.F32.PACK_AB R154, RZ, R154 ;  /* 0x0000009aff9a723e */ /* 0x000fe400000000ff */
[----:B------:R-:W-:Y:S01]  /*12d10*/  IADD3.X R11, R5, UR8, RZ, P6, !PT ;  /* 0x00000008050b7c10 */ /* 0x000fe2000b7fe4ff */
[----:B------:R-:W-:Y:S01]  /*12d20*/  FMUL R6, R156, UR11 ;  /* 0x0000000b9c067c20 */ /* 0x000fe20008400000 */
[----:B------:R-:W-:Y:S01]  /*12d30*/  F2FP.F16.F32.PACK_AB R155, RZ, R155 ;  /* 0x0000009bff9b723e */ /* 0x000fe200000000ff */
[----:B------:R-:W-:Y:S01]  /*12d40*/  @P5 STG.E.U16 desc[UR20][R4.64], R152 ;  /* 0x0000009804005986 */ /* 0x000fe2000c101514 */
[----:B------:R-:W-:-:S03]  /*12d50*/  FMUL R7, R157, UR11 ;  /* 0x0000000b9d077c20 */ /* 0x000fc60008400000 */
[----:B------:R-:W-:Y:S01]  /*12d60*/  @P4 STG.E.U16 desc[UR20][R4.64+0x2], R153 ;  /* 0x0000029904004986 */ /* 0x000fe2000c101514 */
[----:B------:R-:W-:-:S03]  /*12d70*/  ISETP.GT.AND P4, PT, R0, 0x9, P1 ;  /* 0x000000090000780c */ /* 0x000fc60000f84270 */
[----:B------:R-:W-:Y:S01]  /*12d80*/  @P3 STG.E.U16 desc[UR20][R10.64], R154 ;  /* 0x0000009a0a003986 */ /* 0x000fe2000c101514 */
[C---:B------:R-:W-:Y:S01]  /*12d90*/  ISETP.GT.AND P3, PT, R0.reuse, 0x8, P1 ;  /* 0x000000080000780c */ /* 0x040fe20000f64270 */
[----:B------:R-:W-:Y:S01]  /*12da0*/  IMAD.U32 R9, RZ, RZ, UR9 ;  /* 0x00000009ff097e24 */ /* 0x000fe2000f8e00ff */
[----:B------:R-:W-:Y:S01]  /*12db0*/  F2FP.F16.F32.PACK_AB R6, RZ, R6 ;  /* 0x00000006ff06723e */ /* 0x000fe200000000ff */
[----:B------:R1:W-:Y:S01]  /*12dc0*/  @P2 STG.E.U16 desc[UR20][R10.64+0x2], R155 ;  /* 0x0000029b0a002986 */ /* 0x0003e2000c101514 */
[----:B------:R-:W-:Y:S01]  /*12dd0*/  ISETP.GT.AND P2, PT, R0, 0x8, P0 ;  /* 0x000000080000780c */ /* 0x000fe20000744270 */
[----:B------:R-:W-:Y:S01]  /*12de0*/  FMUL R8, R158, UR11 ;  /* 0x0000000b9e087c20 */ /* 0x000fe20008400000 */
[----:B------:R-:W-:-:S04]  /*12df0*/  F2FP.F16.F32.PACK_AB R7, RZ, R7 ;  /* 0x00000007ff07723e */ /* 0x000fc800000000ff */
[----:B------:R-:W-:Y:S02]  /*12e00*/  F2FP.F16.F32.PACK_AB R8, RZ, R8 ;  /* 0x00000008ff08723e */ /* 0x000fe400000000ff */
[----:B-1----:R-:W-:Y:S01]  /*12e10*/  PRMT R10, R6, 0x7610, R10 ;  /* 0x00007610060a7816 */ /* 0x002fe2000000000a */
[----:B------:R-:W-:Y:S01]  /*12e20*/  IMAD.U32 R11, RZ, RZ, UR8 ;  /* 0x00000008ff0b7e24 */ /* 0x000fe2000f8e00ff */
[----:B------:R-:W-:Y:S02]  /*12e30*/  IADD3 R6, P5, P6, R9, UR10, R2 ;  /* 0x0000000a09067c10 */ /* 0x000fe4000febe002 */
[----:B------:R-:W-:Y:S02]  /*12e40*/  PRMT R9, R7, 0x7610, R9 ;  /* 0x0000761007097816 */ /* 0x000fe40000000009 */
[----:B------:R-:W-:Y:S01]  /*12e50*/  IADD3.X R7, R11, UR6, R3, P5, P6 ;  /* 0x000000060b077c10 */ /* 0x000fe2000afec403 */
[----:B------:R-:W-:Y:S01]  /*12e60*/  @P3 STG.E.U16 desc[UR20][R4.64+0x10], R10 ;  /* 0x0000100a04003986 */ /* 0x000fe2000c101514 */
[----:B------:R-:W-:-:S03]  /*12e70*/  ISETP.GT.AND P3, PT, R0, 0x9, P0 ;  /* 0x000000090000780c */ /* 0x000fc60000764270 */
[----:B------:R-:W-:Y:S01]  /*12e80*/  @P4 STG.E.U16 desc[UR20][R4.64+0x12], R9 ;  /* 0x0000120904004986 */ /* 0x000fe2000c101514 */
[C---:B------:R-:W-:Y:S01]  /*12e90*/  ISETP.GT.AND P4, PT, R0.reuse, 0x10, P1 ;  /* 0x000000100000780c */ /* 0x040fe20000f84270 */
[----:B------:R-:W-:Y:S01]  /*12ea0*/  FMUL R159, R159, UR11 ;  /* 0x0000000b9f9f7c20 */ /* 0x000fe20008400000 */
[C---:B------:R-:W-:Y:S01]  /*12eb0*/  ISETP.GT.AND P5, PT, R0.reuse, 0x11, P1 ;  /* 0x000000110000780c */ /* 0x040fe20000fa4270 */
[----:B------:R-:W-:Y:S01]  /*12ec0*/  @P2 STG.E.U16 desc[UR20][R6.64+0x10], R8 ;  /* 0x0000100806002986 */ /* 0x000fe2000c101514 */
[----:B------:R-:W-:Y:S01]  /*12ed0*/  ISETP.GT.AND P2, PT, R0, 0x10, P0 ;  /* 0x000000100000780c */ /* 0x000fe20000744270 */
[----:B------:R-:W-:Y:S01]  /*12ee0*/  FMUL R160, R160, UR11 ;  /* 0x0000000ba0a07c20 */ /* 0x000fe20008400000 */
[----:B------:R-:W-:Y:S01]  /*12ef0*/  FMUL R161, R161, UR11 ;  /* 0x0000000ba1a17c20 */ /* 0x000fe20008400000 */
[----:B------:R-:W-:Y:S01]  /*12f00*/  FMUL R162, R162, UR11 ;  /* 0x0000000ba2a27c20 */ /* 0x000fe20008400000 */
[----:B------:R-:W-:Y:S02]  /*12f10*/  F2FP.F16.F32.PACK_AB R159, RZ, R159 ;  /* 0x0000009fff9f723e */ /* 0x000fe400000000ff */
[----:B------:R-:W-:-:S02]  /*12f20*/  F2FP.F16.F32.PACK_AB R160, RZ, R160 ;  /* 0x000000a0ffa0723e */ /* 0x000fc400000000ff */
[----:B------:R-:W-:Y:S02]  /*12f30*/  F2FP.F16.F32.PACK_AB R161, RZ, R161 ;  /* 0x000000a1ffa1723e */ /* 0x000fe400000000ff */
[----:B------:R-:W-:Y:S01]  /*12f40*/  F2FP.F16.F32.PACK_AB R162, RZ, R162 ;  /* 0x000000a2ffa2723e */ /* 0x000fe200000000ff */
[----:B------:R-:W-:Y:S01]  /*12f50*/  @P3 STG.E.U16 desc[UR20][R6.64+0x12], R159 ;  /* 0x0000129f06003986 */ /* 0x000fe2000c101514 */
[----:B------:R-:W-:-:S03]  /*12f60*/  ISETP.GT.AND P3, PT, R0, 0x11, P0 ;  /* 0x000000110000780c */ /* 0x000fc60000764270 */
[----:B------:R-:W-:Y:S01]  /*12f70*/  @P4 STG.E.U16 desc[UR20][R4.64+0x20], R160 ;  /* 0x000020a004004986 */ /* 0x000fe2000c101514 */
[C---:B------:R-:W-:Y:S01]  /*12f80*/  ISETP.GT.AND P4, PT, R0.reuse, 0x18, P1 ;  /* 0x000000180000780c */ /* 0x040fe20000f84270 */
[----:B------:R-:W-:Y:S02]  /*12f90*/  FMUL R163, R163, UR11 ;  /* 0x0000000ba3a37c20 */ /* 0x000fe40008400000 */
[----:B------:R-:W-:Y:S01]  /*12fa0*/  @P5 STG.E.U16 desc[UR20][R4.64+0x22], R161 ;  /* 0x000022a104005986 */ /* 0x000fe2000c101514 */
[----:B------:R-:W-:Y:S01]  /*12fb0*/  ISETP.GT.AND P5, PT, R0, 0x19, P1 ;  /* 0x000000190000780c */ /* 0x000fe20000fa4270 */
[----:B------:R-:W-:Y:S02]  /*12fc0*/  FMUL R164, R164, UR11 ;  /* 0x0000000ba4a47c20 */ /* 0x000fe40008400000 */
[----:B------:R-:W-:Y:S01]  /*12fd0*/  @P2 STG.E.U16 desc[UR20][R6.64+0x20], R162 ;  /* 0x000020a206002986 */ /* 0x000fe2000c101514 */
[----:B------:R-:W-:Y:S01]  /*12fe0*/  ISETP.GT.AND P2, PT, R0, 0x18, P0 ;  /* 0x000000180000780c */ /* 0x000fe20000744270 */
[----:B------:R-:W-:Y:S01]  /*12ff0*/  FMUL R165, R165, UR11 ;  /* 0x0000000ba5a57c20 */ /* 0x000fe20008400000 */
[----:B------:R-:W-:Y:S01]  /*13000*/  FMUL R166, R166, UR11 ;  /* 0x0000000ba6a67c20 */ /* 0x000fe20008400000 */
[----:B------:R-:W-:-:S02]  /*13010*/  F2FP.F16.F32.PACK_AB R163, RZ, R163 ;  /* 0x000000a3ffa3723e */ /* 0x000fc400000000ff */
[----:B------:R-:W-:Y:S02]  /*13020*/  F2FP.F16.F32.PACK_AB R164, RZ, R164 ;  /* 0x000000a4ffa4723e */ /* 0x000fe400000000ff */
        /* <DEDUP_REMOVED lines=181> */
[C---:B------:R-:W-:Y:S02]  /*13b80*/  ISETP.GT.AND P4, PT, R0.reuse, 0x71, P0 ;  /* 0x000000710000780c */ /* 0x040fe40000784270 */
[----:B------:R-:W-:Y:S01]  /*13b90*/  ISETP.GT.AND P1, PT, R0, 0x79, P1 ;  /* 0x000000790000780c */ /* 0x000fe20000f24270 */
[----:B------:R-:W-:Y:S01]  /*13ba0*/  @P5 STG.E.U16 desc[UR20][R4.64+0xe2], R209 ;  /* 0x0000e2d104005986 */ /* 0x000fe2000c101514 */
[----:B------:R-:W-:-:S03]  /*13bb0*/  FMUL R211, R211, UR11 ;  /* 0x0000000bd3d37c20 */ /* 0x000fc60008400000 */
[----:B------:R-:W-:Y:S01]  /*13bc0*/  @P2 STG.E.U16 desc[UR20][R6.64+0xe0], R210 ;  /* 0x0000e0d206002986 */ /* 0x000fe2000c101514 */
[----:B------:R-:W-:Y:S01]  /*13bd0*/  ISETP.GT.AND P2, PT, R0, 0x78, P0 ;  /* 0x000000780000780c */ /* 0x000fe20000744270 */
[----:B------:R-:W-:Y:S01]  /*13be0*/  FMUL R212, R212, UR11 ;  /* 0x0000000bd4d47c20 */ /* 0x000fe20008400000 */
[----:B------:R-:W-:Y:S01]  /*13bf0*/  FMUL R213, R213, UR11 ;  /* 0x0000000bd5d57c20 */ /* 0x000fe20008400000 */
[----:B------:R-:W-:Y:S02]  /*13c00*/  F2FP.F16.F32.PACK_AB R211, RZ, R211 ;  /* 0x000000d3ffd3723e */ /* 0x000fe400000000ff */
[----:B------:R-:W-:Y:S01]  /*13c10*/  ISETP.GT.AND P0, PT, R0, 0x79, P0 ;  /* 0x000000790000780c */ /* 0x000fe20000704270 */
[----:B------:R-:W-:Y:S01]  /*13c20*/  FMUL R214, R214, UR11 ;  /* 0x0000000bd6d67c20 */ /* 0x000fe20008400000 */
[----:B------:R-:W-:Y:S02]  /*13c30*/  F2FP.F16.F32.PACK_AB R212, RZ, R212 ;  /* 0x000000d4ffd4723e */ /* 0x000fe400000000ff */
[----:B------:R-:W-:Y:S01]  /*13c40*/  F2FP.F16.F32.PACK_AB R213, RZ, R213 ;  /* 0x000000d5ffd5723e */ /* 0x000fe200000000ff */
[----:B------:R-:W-:Y:S01]  /*13c50*/  @P4 STG.E.U16 desc[UR20][R6.64+0xe2], R211 ;  /* 0x0000e2d306004986 */ /* 0x000fe2000c101514 */
[----:B------:R-:W-:Y:S01]  /*13c60*/  F2FP.F16.F32.PACK_AB R214, RZ, R214 ;  /* 0x000000d6ffd6723e */ /* 0x000fe200000000ff */
[----:B------:R-:W-:-:S02]  /*13c70*/  USHF.L.U32 UR7, UR14, 0x8, URZ ;  /* 0x000000080e077899 */ /* 0x000fc4000800063f */
[----:B------:R-:W-:Y:S04]  /*13c80*/  @P3 STG.E.U16 desc[UR20][R4.64+0xf0], R212 ;  /* 0x0000f0d404003986 */ /* 0x000fe8000c101514 */
[----:B------:R1:W-:Y:S01]  /*13c90*/  @P1 STG.E.U16 desc[UR20][R4.64+0xf2], R213 ;  /* 0x0000f2d504001986 */ /* 0x0003e2000c101514 */
[----:B------:R-:W-:Y:S01]  /*13ca0*/  FMUL R215, R215, UR11 ;  /* 0x0000000bd7d77c20 */ /* 0x000fe20008400000 */
[----:B------:R-:W-:Y:S01]  /*13cb0*/  USHF.L.U64.HI UR6, UR14, 0x8, UR15 ;  /* 0x000000080e067899 */ /* 0x000fe2000801020f */
[----:B-1----:R-:W-:Y:S01]  /*13cc0*/  @P2 MOV R4, R6 ;  /* 0x0000000600042202 */ /* 0x002fe20000000f00 */
[----:B------:R-:W-:Y:S02]  /*13cd0*/  @P2 IMAD.MOV.U32 R5, RZ, RZ, R7 ;  /* 0x000000ffff052224 */ /* 0x000fe400078e0007 */
[----:B------:R-:W-:-:S03]  /*13ce0*/  F2FP.F16.F32.PACK_AB R215, RZ, R215 ;  /* 0x000000d7ffd7723e */ /* 0x000fc600000000ff */
[----:B------:R1:W-:Y:S01]  /*13cf0*/  @P2 STG.E.U16 desc[UR20][R4.64+0xf0], R214 ;  /* 0x0000f0d604002986 */ /* 0x0003e2000c101514 */
[C---:B------:R-:W-:Y:S01]  /*13d00*/  ISETP.GT.AND P3, PT, R14.reuse, 0x80, PT ;  /* 0x000000800e00780c */ /* 0x040fe20003f64270 */
[----:B------:R-:W-:Y:S01]  /*13d10*/  IMAD.U32 R9, RZ, RZ, UR6 ;  /* 0x00000006ff097e24 */ /* 0x000fe2000f8e00ff */
[----:B------:R-:W-:Y:S01]  /*13d20*/  ISETP.GT.AND P1, PT, R14, 0x88, PT ;  /* 0x000000880e00780c */ /* 0x000fe20003f24270 */
[----:B-1----:R-:W-:Y:S01]  /*13d30*/  @P0 IMAD.MOV.U32 R5, RZ, RZ, R7 ;  /* 0x000000ffff050224 */ /* 0x002fe200078e0007 */
[----:B------:R-:W-:Y:S01]  /*13d40*/  MOV R7, UR7 ;  /* 0x0000000700077c02 */ /* 0x000fe20008000f00 */
[----:B------:R-:W-:-:S03]  /*13d50*/  @P0 IMAD.MOV.U32 R4, RZ, RZ, R6 ;  /* 0x000000ffff040224 */ /* 0x000fc600078e0006 */
[----:B------:R-:W-:Y:S02]  /*13d60*/  IADD3 R6, P5, P6, R2, UR9, R7 ;  /* 0x0000000902067c10 */ /* 0x000fe4000febe007 */
[----:B------:R1:W-:Y:S01]  /*13d70*/  @P0 STG.E.U16 desc[UR20][R4.64+0xf2], R215 ;  /* 0x0000f2d704000986 */ /* 0x0003e2000c101514 */
[C---:B------:R-:W-:Y:S02]  /*13d80*/  ISETP.GT.AND P0, PT, R0.reuse, RZ, P3 ;  /* 0x000000ff0000720c */ /* 0x040fe40001f04270 */
[----:B------:R-:W-:Y:S02]  /*13d90*/  ISETP.GT.AND P2, PT, R0, 0x1, P3 ;  /* 0x000000010000780c */ /* 0x000fe40001f44270 */
[----:B------:R-:W-:Y:S01]  /*13da0*/  IADD3.X R7, R3, UR8, R9, P5, P6 ;  /* 0x0000000803077c10 */ /* 0x000fe2000afec409 */
[----:B------:R-:W-:Y:S01]  /*13db0*/  FMUL R88, R88, UR11 ;  /* 0x0000000b58587c20 */ /* 0x000fe20008400000 */
[----:B------:R-:W-:Y:S01]  /*13dc0*/  ISETP.GT.AND P5, PT, R0, RZ, P1 ;  /* 0x000000ff0000720c */ /* 0x000fe20000fa4270 */
[----:B------:R-:W-:Y:S01]  /*13dd0*/  FMUL R89, R89, UR11 ;  /* 0x0000000b59597c20 */ /* 0x000fe20008400000 */
[----:B-1----:R-:W-:Y:S01]  /*13de0*/  IADD3 R4, P4, R2, UR7, RZ ;  /* 0x0000000702047c10 */ /* 0x002fe2000ff9e0ff */
[----:B------:R-:W-:-:S03]  /*13df0*/  FMUL R90, R90, UR11 ;  /* 0x0000000b5a5a7c20 */ /* 0x000fc60008400000 */
[----:B------:R-:W-:Y:S02]  /*13e00*/  IADD3.X R5, R3, UR6, RZ, P4, !PT ;  /* 0x0000000603057c10 */ /* 0x000fe4000a7fe4ff */
[----:B------:R-:W-:Y:S02]  /*13e10*/  IADD3 R8, P4, R4, UR9, RZ ;  /* 0x0000000904087c10 */ /* 0x000fe4000ff9e0ff */
[----:B------:R-:W-:Y:S02]  /*13e20*/  F2FP.F16.F32.PACK_AB R88, RZ, R88 ;  /* 0x00000058ff58723e */ /* 0x000fe400000000ff */
[----:B------:R-:W-:Y:S02]  /*13e30*/  F2FP.F16.F32.PACK_AB R89, RZ, R89 ;  /* 0x00000059ff59723e */ /* 0x000fe400000000ff */
[----:B------:R-:W-:Y:S02]  /*13e40*/  F2FP.F16.F32.PACK_AB R90, RZ, R90 ;  /* 0x0000005aff5a723e */ /* 0x000fe400000000ff */
[----:B------:R-:W-:Y:S01]  /*13e50*/  IADD3.X R9, R5, UR8, RZ, P4, !PT ;  /* 0x0000000805097c10 */ /* 0x000fe2000a7fe4ff */
[----:B------:R-:W-:Y:S01]  /*13e60*/  @P0 STG.E.U16 desc[UR20][R4.64], R88 ;  /* 0x0000005804000986 */ /* 0x000fe2000c101514 */
[----:B------:R-:W-:-:S02]  /*13e70*/  ISETP.GT.AND P0, PT, R0, 0x1, P1 ;  /* 0x000000010000780c */ /* 0x000fc40000f04270 */
[C---:B------:R-:W-:Y:S01]  /*13e80*/  ISETP.GT.AND P4, PT, R0.reuse, 0x9, P3 ;  /* 0x000000090000780c */ /* 0x040fe20001f84270 */
[----:B------:R-:W-:Y:S01]  /*13e90*/  @P2 STG.E.U16 desc[UR20][R4.64+0x2], R89 ;  /* 0x0000025904002986 */ /* 0x000fe2000c101514 */
[C---:B------:R-:W-:Y:S01]  /*13ea0*/  ISETP.GT.AND P2, PT, R0.reuse, 0x8, P3 ;  /* 0x000000080000780c */ /* 0x040fe20001f44270 */
[----:B------:R-:W-:Y:S02]  /*13eb0*/  FMUL R91, R91, UR11 ;  /* 0x0000000b5b5b7c20 */ /* 0x000fe40008400000 */
[----:B------:R-:W-:Y:S01]  /*13ec0*/  @P5 STG.E.U16 desc[UR20][R8.64], R90 ;  /* 0x0000005a08005986 */ /* 0x000fe2000c101514 */
[----:B------:R-:W-:Y:S01]  /*13ed0*/  ISETP.GT.AND P5, PT, R0, 0x8, P1 ;  /* 0x000000080000780c */ /* 0x000fe20000fa4270 */
[----:B------:R-:W-:Y:S01]  /*13ee0*/  FMUL R92, R92, UR11 ;  /* 0x0000000b5c5c7c20 */ /* 0x000fe20008400000 */
[----:B------:R-:W-:Y:S01]  /*13ef0*/  FMUL R93, R93, UR11 ;  /* 0x0000000b5d5d7c20 */ /* 0x000fe20008400000 */
[----:B------:R-:W-:Y:S01]  /*13f00*/  FMUL R94, R94, UR11 ;  /* 0x0000000b5e5e7c20 */ /* 0x000fe20008400000 */
[----:B------:R-:W-:-:S02]  /*13f10*/  F2FP.F16.F32.PACK_AB R91, RZ, R91 ;  /* 0x0000005bff5b723e */ /* 0x000fc400000000ff */
[----:B------:R-:W-:Y:S02]  /*13f20*/  F2FP.F16.F32.PACK_AB R92, RZ, R92 ;  /* 0x0000005cff5c723e */ /* 0x000fe400000000ff */
[----:B------:R-:W-:Y:S02]  /*13f30*/  F2FP.F16.F32.PACK_AB R93, RZ, R93 ;  /* 0x0000005dff5d723e */ /* 0x000fe400000000ff */
[----:B------:R-:W-:Y:S01]  /*13f40*/  F2FP.F16.F32.PACK_AB R94, RZ, R94 ;  /* 0x0000005eff5e723e */ /* 0x000fe200000000ff */
[----:B------:R1:W-:Y:S01]  /*13f50*/  @P0 STG.E.U16 desc[UR20][R8.64+0x2], R91 ;  /* 0x0000025b08000986 */ /* 0x0003e2000c101514 */
[----:B------:R-:W-:-:S03]  /*13f60*/  ISETP.GT.AND P0, PT, R0, 0x9, P1 ;  /* 0x000000090000780c */ /* 0x000fc60000f04270 */
[----:B------:R-:W-:Y:S01]  /*13f70*/  @P2 STG.E.U16 desc[UR20][R4.64+0x10], R92 ;  /* 0x0000105c04002986 */ /* 0x000fe2000c101514 */
[----:B------:R-:W-:-:S03]  /*13f80*/  ISETP.GT.AND P2, PT, R0, 0x10, P3 ;  /* 0x000000100000780c */ /* 0x000fc60001f44270 */
        /* <DEDUP_REMOVED lines=140> */
[----:B------:R-:W-:Y:S04]  /*14850*/  @P0 STG.E.U16 desc[UR20][R6.64+0x92], R127 ;  /* 0x0000927f06000986 */ /* 0x000fe8000c101514 */
[----:B------:R-:W-:Y:S01]  /*14860*/  @P2 STG.E.U16 desc[UR20][R4.64+0xa0], R128 ;  /* 0x0000a08004002986 */ /* 0x000fe2000c101514 */
[----:B------:R-:W-:-:S03]  /*14870*/  ISETP.GT.AND P2, PT, R0, 0x51, P1 ;  /* 0x000000510000780c */ /* 0x000fc60000f44270 */
[----:B------:R-:W-:Y:S01]  /*14880*/  @P4 STG.E.U16 desc[UR20][R4.64+0xa2], R129 ;  /* 0x0000a28104004986 */ /* 0x000fe2000c101514 */
[----:B------:R-:W-:-:S03]  /*14890*/  FMUL R131, R131, UR11 ;  /* 0x0000000b83837c20 */ /* 0x000fc60008400000 */
[----:B------:R-:W-:Y:S01]  /*148a0*/  @P5 STG.E.U16 desc[UR20][R6.64+0xa0], R130 ;  /* 0x0000a08206005986 */ /* 0x000fe2000c101514 */
[----:B------:R-:W-:Y:S01]  /*148b0*/  ISETP.GT.AND P5, PT, R0, 0x59, P3 ;  /* 0x000000590000780c */ /* 0x000fe20001fa4270 */
[----:B------:R-:W-:Y:S01]  /*148c0*/  FMUL R133, R133, UR11 ;  /* 0x0000000b85857c20 */ /* 0x000fe20008400000 */
[----:B------:R-:W-:-:S04]  /*148d0*/  F2FP.F16.F32.PACK_AB R131, RZ, R131 ;  /* 0x00000083ff83723e */ /* 0x000fc800000000ff */
[----:B------:R-:W-:Y:S01]  /*148e0*/  F2FP.F16.F32.PACK_AB R133, RZ, R133 ;  /* 0x00000085ff85723e */ /* 0x000fe200000000ff */
[----:B------:R-:W-:Y:S01]  /*148f0*/  @P2 STG.E.U16 desc[UR20][R6.64+0xa2], R131 ;  /* 0x0000a28306002986 */ /* 0x000fe2000c101514 */
[C---:B------:R-:W-:Y:S02]  /*14900*/  ISETP.GT.AND P4, PT, R0.reuse, 0x58, P3 ;  /* 0x000000580000780c */ /* 0x040fe40001f84270 */
[----:B------:R-:W-:Y:S01]  /*14910*/  ISETP.GT.AND P0, PT, R0, 0x58, P1 ;  /* 0x000000580000780c */ /* 0x000fe20000f04270 */
[----:B------:R-:W-:Y:S01]  /*14920*/  FMUL R132, R132, UR11 ;  /* 0x0000000b84847c20 */ /* 0x000fe20008400000 */
[C---:B------:R-:W-:Y:S01]  /*14930*/  ISETP.GT.AND P2, PT, R0.reuse, 0x59, P1 ;  /* 0x000000590000780c */ /* 0x040fe20000f44270 */
[----:B------:R-:W-:Y:S01]  /*14940*/  @P5 STG.E.U16 desc[UR20][R4.64+0xb2], R133 ;  /* 0x0000b28504005986 */ /* 0x000fe2000c101514 */
[----:B------:R-:W-:Y:S01]  /*14950*/  ISETP.GT.AND P5, PT, R0, 0x60, P3 ;  /* 0x000000600000780c */ /* 0x000fe20001fa4270 */
[----:B------:R-:W-:Y:S01]  /*14960*/  FMUL R134, R134, UR11 ;  /* 0x0000000b86867c20 */ /* 0x000fe20008400000 */
        /* <DEDUP_REMOVED lines=8> */
[----:B------:R-:W-:Y:S01]  /*149f0*/  @P4 STG.E.U16 desc[UR20][R4.64+0xb0], R132 ;  /* 0x0000b08404004986 */ /* 0x000fe2000c101514 */
[----:B------:R-:W-:-:S03]  /*14a00*/  F2FP.F16.F32.PACK_AB R137, RZ, R137 ;  /* 0x00000089ff89723e */ /* 0x000fc600000000ff */
[----:B------:R-:W-:Y:S01]  /*14a10*/  @P0 STG.E.U16 desc[UR20][R6.64+0xb0], R134 ;  /* 0x0000b08606000986 */ /* 0x000fe2000c101514 */
[----:B------:R-:W-:-:S03]  /*14a20*/  ISETP.GT.AND P4, PT, R0, 0x60, P1 ;  /* 0x000000600000780c */ /* 0x000fc60000f84270 */
[----:B------:R-:W-:Y:S01]  /*14a30*/  @P2 STG.E.U16 desc[UR20][R6.64+0xb2], R135 ;  /* 0x0000b28706002986 */ /* 0x000fe2000c101514 */
[----:B------:R-:W-:-:S03]  /*14a40*/  FMUL R138, R138, UR11 ;  /* 0x0000000b8a8a7c20 */ /* 0x000fc60008400000 */
[----:B------:R-:W-:Y:S01]  /*14a50*/  @P5 STG.E.U16 desc[UR20][R4.64+0xc0], R136 ;  /* 0x0000c08804005986 */ /* 0x000fe2000c101514 */
[----:B------:R-:W-:-:S03]  /*14a60*/  ISETP.GT.AND P5, PT, R0, 0x61, P1 ;  /* 0x000000610000780c */ /* 0x000fc60000fa4270 */
[----:B------:R-:W-:Y:S01]  /*14a70*/  @P6 STG.E.U16 desc[UR20][R4.64+0xc2], R137 ;  /* 0x0000c28904006986 */ /* 0x000fe2000c101514 */
[----:B------:R-:W-:Y:S01]  /*14a80*/  ISETP.GT.AND P6, PT, R0, 0x68, P3 ;  /* 0x000000680000780c */ /* 0x000fe20001fc4270 */
[----:B------:R-:W-:Y:S01]  /*14a90*/  FMUL R139, R139, UR11 ;  /* 0x0000000b8b8b7c20 */ /* 0x000fe20008400000 */
[----:B------:R-:W-:Y:S01]  /*14aa0*/  FMUL R140, R140, UR11 ;  /* 0x0000000b8c8c7c20 */ /* 0x000fe20008400000 */
[----:B------:R-:W-:-:S03]  /*14ab0*/  F2FP.F16.F32.PACK_AB R138, RZ, R138 ;  /* 0x0000008aff8a723e */ /* 0x000fc600000000ff */
        /* <DEDUP_REMOVED lines=11> */
[----:B------:R-:W-:-:S03]  /*14b70*/  F2FP.F16.F32.PACK_AB R141, RZ, R141 ;  /* 0x0000008dff8d723e */ /* 0x000fc600000000ff */
[----:B------:R-:W-:Y:S02]  /*14b80*/  F2FP.F16.F32.PACK_AB R142, RZ, R142 ;  /* 0x0000008eff8e723e */ /* 0x000fe400000000ff */
[----:B------:R-:W-:Y:S01]  /*14b90*/  F2FP.F16.F32.PACK_AB R143, RZ, R143 ;  /* 0x0000008fff8f723e */ /* 0x000fe200000000ff */
[----:B------:R-:W-:Y:S04]  /*14ba0*/  @P4 STG.E.U16 desc[UR20][R4.64+0xd2], R141 ;  /* 0x0000d28d04004986 */ /* 0x000fe8000c101514 */
[----:B------:R-:W-:Y:S01]  /*14bb0*/  @P5 STG.E.U16 desc[UR20][R6.64+0xd0], R142 ;  /* 0x0000d08e06005986 */ /* 0x000fe2000c101514 */
[----:B------:R-:W-:-:S03]  /*14bc0*/  ISETP.GT.AND P5, PT, R0, 0x70, P3 ;  /* 0x000000700000780c */ /* 0x000fc60001fa4270 */
[----:B------:R-:W-:Y:S01]  /*14bd0*/  @P6 STG.E.U16 desc[UR20][R6.64+0xd2], R143 ;  /* 0x0000d28f06006986 */ /* 0x000fe2000c101514 */
[----:B------:R-:W-:Y:S01]  /*14be0*/  ISETP.GT.AND P6, PT, R0, 0x71, P3 ;  /* 0x000000710000780c */ /* 0x000fe20001fc4270 */
[----:B------:R-:W-:Y:S01]  /*14bf0*/  FMUL R144, R144, UR11 ;  /* 0x0000000b90907c20 */ /* 0x000fe20008400000 */
[----:B------:R-:W-:Y:S01]  /*14c00*/  FMUL R145, R145, UR11 ;  /* 0x0000000b91917c20 */ /* 0x000fe20008400000 */
[----:B------:R-:W-:-:S03]  /*14c10*/  ISETP.GT.AND P4, PT, R0, 0x70, P1 ;  /* 0x000000700000780c */ /* 0x000fc60000f84270 */
[----:B------:R-:W-:Y:S02]  /*14c20*/  F2FP.F16.F32.PACK_AB R144, RZ, R144 ;  /* 0x00000090ff90723e */ /* 0x000fe400000000ff */
[----:B------:R-:W-:Y:S01]  /*14c30*/  F2FP.F16.F32.PACK_AB R145, RZ, R145 ;  /* 0x00000091ff91723e */ /* 0x000fe200000000ff */
[----:B------:R-:W-:Y:S02]  /*14c40*/  FMUL R146, R146, UR11 ;  /* 0x0000000b92927c20 */ /* 0x000fe40008400000 */
[----:B------:R-:W-:Y:S01]  /*14c50*/  @P5 STG.E.U16 desc[UR20][R4.64+0xe0], R144 ;  /* 0x0000e09004005986 */ /* 0x000fe2000c101514 */
[----:B------:R-:W-:-:S03]  /*14c60*/  ISETP.GT.AND P5, PT, R0, 0x71, P1 ;  /* 0x000000710000780c */ /* 0x000fc60000fa4270 */
[----:B------:R-:W-:Y:S01]  /*14c70*/  @P6 STG.E.U16 desc[UR20][R4.64+0xe2], R145 ;  /* 0x0000e29104006986 */ /* 0x000fe2000c101514 */
[C---:B------:R-:W-:Y:S02]  /*14c80*/  ISETP.GT.AND P6, PT, R0.reuse, 0x78, P3 ;  /* 0x000000780000780c */ /* 0x040fe40001fc4270 */
[----:B------:R-:W-:Y:S01]  /*14c90*/  ISETP.GT.AND P3, PT, R0, 0x79, P3 ;  /* 0x000000790000780c */ /* 0x000fe20001f64270 */
[----:B------:R-:W-:Y:S01]  /*14ca0*/  FMUL R147, R147, UR11 ;  /* 0x0000000b93937c20 */ /* 0x000fe20008400000 */
[----:B------:R-:W-:Y:S01]  /*14cb0*/  F2FP.F16.F32.PACK_AB R146, RZ, R146 ;  /* 0x00000092ff92723e */ /* 0x000fe200000000ff */
[----:B------:R-:W-:Y:S01]  /*14cc0*/  FMUL R149, R149, UR11 ;  /* 0x0000000b95957c20 */ /* 0x000fe20008400000 */
[----:B------:R-:W-:Y:S02]  /*14cd0*/  FMUL R148, R148, UR11 ;  /* 0x0000000b94947c20 */ /* 0x000fe40008400000 */
[----:B------:R-:W-:Y:S01]  /*14ce0*/  F2FP.F16.F32.PACK_AB R147, RZ, R147 ;  /* 0x00000093ff93723e */ /* 0x000fe200000000ff */
[----:B------:R-:W-:Y:S01]  /*14cf0*/  @P4 STG.E.U16 desc[UR20][R6.64+0xe0], R146 ;  /* 0x0000e09206004986 */ /* 0x000fe2000c101514 */
[----:B------:R-:W-:-:S02]  /*14d00*/  ISETP.GT.AND P4, PT, R0, 0x78, P1 ;  /* 0x000000780000780c */ /* 0x000fc40000f84270 */
[----:B------:R-:W-:Y:S02]  /*14d10*/  F2FP.F16.F32.PACK_AB R149, RZ, R149 ;  /* 0x00000095ff95723e */ /* 0x000fe400000000ff */
[----:B------:R-:W-:Y:S01]  /*14d20*/  ISETP.GT.AND P2, PT, R14, 0xc0, PT ;  /* 0x000000c00e00780c */ /* 0x000fe20003f44270 */
[----:B------:R-:W-:Y:S01]  /*14d30*/  @P5 STG.E.U16 desc[UR20][R6.64+0xe2], R147 ;  /* 0x0000e29306005986 */ /* 0x000fe2000c101514 */
[C---:B------:R-:W-:Y:S01]  /*14d40*/  ISETP.GT.AND P1, PT, R0.reuse, 0x79, P1 ;  /* 0x000000790000780c */ /* 0x040fe20000f24270 */
[----:B-1----:R-:W-:Y:S01]  /*14d50*/  IMAD.U32 R9, RZ, RZ, UR14 ;  /* 0x0000000eff097e24 */ /* 0x002fe2000f8e00ff */
[----:B------:R-:W-:Y:S01]  /*14d60*/  F2FP.F16.F32.PACK_AB R148, RZ, R148 ;  /* 0x00000094ff94723e */ /* 0x000fe200000000ff */
[----:B------:R-:W-:Y:S01]  /*14d70*/  @P3 STG.E.U16 desc[UR20][R4.64+0xf2], R149 ;  /* 0x0000f29504003986 */ /* 0x000fe2000c101514 */
[----:B------:R-:W-:Y:S01]  /*14d80*/  ISETP.GT.AND P3, PT, R0, RZ, P2 ;  /* 0x000000ff0000720c */ /* 0x000fe20001764270 */
[----:B------:R-:W-:Y:S01]  /*14d90*/  FMUL R150, R150, UR11 ;  /* 0x0000000b96967c20 */ /* 0x000fe20008400000 */
[----:B------:R-:W-:Y:S01]  /*14da0*/  FMUL R151, R151, UR11 ;  /* 0x0000000b97977c20 */ /* 0x000fe20008400000 */
[----:B------:R-:W-:Y:S01]  /*14db0*/  UIMAD UR6, UR15, 0x180, URZ ;  /* 0x000001800f0678a4 */ /* 0x000fe2000f8e023f */
[----:B------:R-:W-:Y:S01]  /*14dc0*/  FMUL R24, R24, UR11 ;  /* 0x0000000b18187c20 */ /* 0x000fe20008400000 */
[----:B------:R-:W-:Y:S01]  /*14dd0*/  IMAD.WIDE.U32 R2, R9, 0x180, R2 ;  /* 0x0000018009027825 */ /* 0x000fe200078e0002 */
[----:B------:R1:W-:Y:S01]  /*14de0*/  @P6 STG.E.U16 desc[UR20][R4.64+0xf0], R148 ;  /* 0x0000f09404006986 */ /* 0x0003e2000c101514 */
[----:B------:R-:W-:-:S02]  /*14df0*/  F2FP.F16.F32.PACK_AB R150, RZ, R150 ;  /* 0x00000096ff96723e */ /* 0x000fc400000000ff */
[----:B------:R-:W-:Y:S01]  /*14e00*/  F2FP.F16.F32.PACK_AB R151, RZ, R151 ;  /* 0x00000097ff97723e */ /* 0x000fe200000000ff */
[----:B------:R-:W-:Y:S01]  /*14e10*/  VIADD R3, R3, UR6 ;  /* 0x0000000603037c36 */ /* 0x000fe20008000000 */
[----:B------:R-:W-:Y:S02]  /*14e20*/  ISETP.GT.AND P5, PT, R0, 0x1, P2 ;  /* 0x000000010000780c */ /* 0x000fe400017a4270 */
[----:B------:R-:W-:Y:S01]  /*14e30*/  F2FP.F16.F32.PACK_AB R24, RZ, R24 ;  /* 0x00000018ff18723e */ /* 0x000fe200000000ff */
[----:B------:R-:W-:Y:S01]  /*14e40*/  FMUL R25, R25, UR11 ;  /* 0x0000000b19197c20 */ /* 0x000fe20008400000 */
[----:B-1----:R-:W-:Y:S01]  /*14e50*/  @P4 MOV R4, R6 ;  /* 0x0000000600044202 */ /* 0x002fe20000000f00 */
[----:B------:R-:W-:Y:S01]  /*14e60*/  @P4 IMAD.MOV.U32 R5, RZ, RZ, R7 ;  /* 0x000000ffff054224 */ /* 0x000fe200078e0007 */
[----:B------:R-:W-:-:S04]  /*14e70*/  ISETP.GT.AND P0, PT, R14, 0xc8, PT ;  /* 0x000000c80e00780c */ /* 0x000fc80003f04270 */
[----:B------:R1:W-:Y:S01]  /*14e80*/  @P4 STG.E.U16 desc[UR20][R4.64+0xf0], R150 ;  /* 0x0000f09604004986 */ /* 0x0003e2000c101514 */
[----:B------:R-:W-:-:S03]  /*14e90*/  F2FP.F16.F32.PACK_AB R25, RZ, R25 ;  /* 0x00000019ff19723e */ /* 0x000fc600000000ff */
[----:B------:R2:W-:Y:S04]  /*14ea0*/  @P1 STG.E.U16 desc[UR20][R6.64+0xf2], R151 ;  /* 0x0000f29706001986 */ /* 0x0005e8000c101514 */
[----:B------:R-:W-:Y:S01]  /*14eb0*/  @P3 STG.E.U16 desc[UR20][R2.64], R24 ;  /* 0x0000001802003986 */ /* 0x000fe2000c101514 */
[----:B------:R-:W-:Y:S01]  /*14ec0*/  ISETP.GT.AND P3, PT, R0, RZ, P0 ;  /* 0x000000ff0000720c */ /* 0x000fe20000764270 */
[----:B------:R-:W-:Y:S01]  /*14ed0*/  FMUL R26, R26, UR11 ;  /* 0x0000000b1a1a7c20 */ /* 0x000fe20008400000 */
[----:B-1----:R-:W-:Y:S01]  /*14ee0*/  IADD3 R4, P1, R2, UR9, RZ ;  /* 0x0000000902047c10 */ /* 0x002fe2000ff3e0ff */
[----:B------:R-:W-:Y:S01]  /*14ef0*/  @P5 STG.E.U16 desc[UR20][R2.64+0x2], R25 ;  /* 0x0000021902005986 */ /* 0x000fe2000c101514 */
[C---:B------:R-:W-:Y:S02]  /*14f00*/  ISETP.GT.AND P6, PT, R0.reuse, 0x1, P0 ;  /* 0x000000010000780c */ /* 0x040fe400007c4270 */
[----:B------:R-:W-:Y:S01]  /*14f10*/  ISETP.GT.AND P5, PT, R0, 0x8, P2 ;  /* 0x000000080000780c */ /* 0x000fe200017a4270 */
[----:B------:R-:W-:Y:S01]  /*14f20*/  FMUL R27, R27, UR11 ;  /* 0x0000000b1b1b7c20 */ /* 0x000fe20008400000 */
[----:B------:R-:W-:-:S02]  /*14f30*/  F2FP.F16.F32.PACK_AB R26, RZ, R26 ;  /* 0x0000001aff1a723e */ /* 0x000fc400000000ff */
[----:B------:R-:W-:Y:S02]  /*14f40*/  IADD3.X R5, R3, UR8, RZ, P1, !PT ;  /* 0x0000000803057c10 */ /* 0x000fe40008ffe4ff */
[----:B------:R-:W-:Y:S01]  /*14f50*/  ISETP.GT.AND P4, PT, R0, 0x9, P2 ;  /* 0x000000090000780c */ /* 0x000fe20001784270 */
[----:B------:R-:W-:Y:S01]  /*14f60*/  FMUL R28, R28, UR11 ;  /* 0x0000000b1c1c7c20 */ /* 0x000fe20008400000 */
[----:B------:R-:W-:Y:S01]  /*14f70*/  FMUL R29, R29, UR11 ;  /* 0x0000000b1d1d7c20 */ /* 0x000fe20008400000 */
[----:B------:R-:W-:Y:S01]  /*14f80*/  @P3 STG.E.U16 desc[UR20][R4.64], R26 ;  /* 0x0000001a04003986 */ /* 0x000fe2000c101514 */
[----:B------:R-:W-:Y:S02]  /*14f90*/  F2FP.F16.F32.PACK_AB R27, RZ, R27 ;  /* 0x0000001bff1b723e */ /* 0x000fe400000000ff */
[----:B------:R-:W-:Y:S02]  /*14fa0*/  ISETP.GT.AND P3, PT, R0, 0x8, P0 ;  /* 0x000000080000780c */ /* 0x000fe40000764270 */
[----:B------:R-:W-:Y:S01]  /*14fb0*/  F2FP.F16.F32.PACK_AB R28, RZ, R28 ;  /* 0x0000001cff1c723e */ /* 0x000fe200000000ff */
[----:B------:R-:W-:Y:S01]  /*14fc0*/  FMUL R30, R30, UR11 ;  /* 0x0000000b1e1e7c20 */ /* 0x000fe20008400000 */
[----:B------:R-:W-:Y:S01]  /*14fd0*/  F2FP.F16.F32.PACK_AB R29, RZ, R29 ;  /* 0x0000001dff1d723e */ /* 0x000fe200000000ff */
[----:B------:R-:W-:Y:S01]  /*14fe0*/  @P6 STG.E.U16 desc[UR20][R4.64+0x2], R27 ;  /* 0x0000021b04006986 */ /* 0x000fe2000c101514 */
[----:B------:R-:W-:-:S03]  /*14ff0*/  ISETP.GT.AND P6, PT, R0, 0x9, P0 ;  /* 0x000000090000780c */ /* 0x000fc600007c4270 */
[----:B------:R-:W-:Y:S01]  /*15000*/  @P5 STG.E.U16 desc[UR20][R2.64+0x10], R28 ;  /* 0x0000101c02005986 */ /* 0x000fe2000c101514 */
[C---:B------:R-:W-:Y:S01]  /*15010*/  ISETP.GT.AND P5, PT, R0.reuse, 0x10, P2 ;  /* 0x000000100000780c */ /* 0x040fe200017a4270 */
[----:B------:R-:W-:Y:S01]  /*15020*/  FMUL R31, R31, UR11 ;  /* 0x0000000b1f1f7c20 */ /* 0x000fe20008400000 */
[----:B------:R-:W-:Y:S01]  /*15030*/  F2FP.F16.F32.PACK_AB R30, RZ, R30 ;  /* 0x0000001eff1e723e */ /* 0x000fe200000000ff */
[----:B------:R-:W-:Y:S01]  /*15040*/  @P4 STG.E.U16 desc[UR20][R2.64+0x12], R29 ;  /* 0x0000121d02004986 */ /* 0x000fe2000c101514 */
[----:B------:R-:W-:Y:S01]  /*15050*/  ISETP.GT.AND P4, PT, R0, 0x11, P2 ;  /* 0x000000110000780c */ /* 0x000fe20001784270 */
[----:B------:R-:W-:Y:S01]  /*15060*/  FMUL R32, R32, UR11 ;  /* 0x0000000b20207c20 */ /* 0x000fe20008400000 */
[----:B------:R-:W-:Y:S01]  /*15070*/  FMUL R33, R33, UR11 ;  /* 0x0000000b21217c20 */ /* 0x000fe20008400000 */
[----:B------:R-:W-:Y:S01]  /*15080*/  @P3 STG.E.U16 desc[UR20][R4.64+0x10], R30 ;  /* 0x0000101e04003986 */ /* 0x000fe2000c101514 */
[----:B------:R-:W-:Y:S02]  /*15090*/  F2FP.F16.F32.PACK_AB R31, RZ, R31 ;  /* 0x0000001fff1f723e */ /* 0x000fe400000000ff */
[----:B------:R-:W-:-:S02]  /*150a0*/  ISETP.GT.AND P3, PT, R0, 0x10, P0 ;  /* 0x000000100000780c */ /* 0x000fc40000764270 */
[----:B------:R-:W-:Y:S01]  /*150b0*/  F2FP.F16.F32.PACK_AB R32, RZ, R32 ;  /* 0x00000020ff20723e */ /* 0x000fe200000000ff */
[----:B------:R-:W-:Y:S01]  /*150c0*/  FMUL R34, R34, UR11 ;  /* 0x0000000b22227c20 */ /* 0x000fe20008400000 */
[----:B------:R-:W-:Y:S01]  /*150d0*/  F2FP.F16.F32.PACK_AB R33, RZ, R33 ;  /* 0x00000021ff21723e */ /* 0x000fe200000000ff */
[----:B------:R-:W-:Y:S01]  /*150e0*/  @P6 STG.E.U16 desc[UR20][R4.64+0x12], R31 ;  /* 0x0000121f04006986 */ /* 0x000fe2000c101514 */
[----:B------:R-:W-:-:S03]  /*150f0*/  ISETP.GT.AND P6, PT, R0, 0x11, P0 ;  /* 0x000000110000780c */ /* 0x000fc600007c4270 */
[----:B------:R-:W-:Y:S01]  /*15100*/  @P5 STG.E.U16 desc[UR20][R2.64+0x20], R32 ;  /* 0x0000202002005986 */ /* 0x000fe2000c101514 */
[----:B------:R-:W-:-:S03]  /*15110*/  F2FP.F16.F32.PACK_AB R34, RZ, R34 ;  /* 0x00000022ff22723e */ /* 0x000fc600000000ff */
[----:B------:R-:W-:Y:S01]  /*15120*/  @P4 STG.E.U16 desc[UR20][R2.64+0x22], R33 ;  /* 0x0000222102004986 */ /* 0x000fe2000c101514 */
[C---:B------:R-:W-:Y:S01]  /*15130*/  ISETP.GT.AND P4, PT, R0.reuse, 0x18, P2 ;  /* 0x000000180000780c */ /* 0x040fe20001784270 */
[----:B------:R-:W-:Y:S01]  /*15140*/  FMUL R35, R35, UR11 ;  /* 0x0000000b23237c20 */ /* 0x000fe20008400000 */
[----:B------:R-:W-:Y:S01]  /*15150*/  ISETP.GT.AND P5, PT, R0, 0x19, P2 ;  /* 0x000000190000780c */ /* 0x000fe200017a4270 */
[----:B------:R-:W-:Y:S01]  /*15160*/  FMUL R36, R36, UR11 ;  /* 0x0000000b24247c20 */ /* 0x000fe20008400000 */
[----:B------:R-:W-:Y:S01]  /*15170*/  FMUL R37, R37, UR11 ;  /* 0x0000000b25257c20 */ /* 0x000fe20008400000 */
[----:B------:R-:W-:Y:S01]  /*15180*/  @P3 STG.E.U16 desc[UR20][R4.64+0x20], R34 ;  /* 0x0000202204003986 */ /* 0x000fe2000c101514 */
[----:B------:R-:W-:Y:S02]  /*15190*/  ISETP.GT.AND P3, PT, R0, 0x18, P0 ;  /* 0x000000180000780c */ /* 0x000fe40000764270 */
[----:B------:R-:W-:Y:S01]  /*151a0*/  F2FP.F16.F32.PACK_AB R35, RZ, R35 ;  /* 0x00000023ff23723e */ /* 0x000fe200000000ff */
[----:B------:R-:W-:Y:S01]  /*151b0*/  FMUL R38, R38, UR11 ;  /* 0x0000000b26267c20 */ /* 0x000fe20008400000 */
[----:B------:R-:W-:-:S02]  /*151c0*/  F2FP.F16.F32.PACK_AB R36, RZ, R36 ;  /* 0x00000024ff24723e */ /* 0x000fc400000000ff */
[----:B------:R-:W-:Y:S01]  /*151d0*/  F2FP.F16.F32.PACK_AB R37, RZ, R37 ;  /* 0x00000025ff25723e */ /* 0x000fe200000000ff */
[----:B------:R-:W-:Y:S01]  /*151e0*/  @P6 STG.E.U16 desc[UR20][R4.64+0x22], R35 ;  /* 0x0000222304006986 */ /* 0x000fe2000c101514 */
[----:B------:R-:W-:-:S03]  /*151f0*/  F2FP.F16.F32.PACK_AB R38, RZ, R38 ;  /* 0x00000026ff26723e */ /* 0x000fc600000000ff */
[----:B------:R-:W-:Y:S01]  /*15200*/  @P4 STG.E.U16 desc[UR20][R2.64+0x30], R36 ;  /* 0x0000302402004986 */ /* 0x000fe2000c101514 */
[C---:B------:R-:W-:Y:S02]  /*15210*/  ISETP.GT.AND P4, PT, R0.reuse, 0x19, P0 ;  /* 0x000000190000780c */ /* 0x040fe40000784270 */
[C---:B------:R-:W-:Y:S01]  /*15220*/  ISETP.GT.AND P6, PT, R0.reuse, 0x20, P2 ;  /* 0x000000200000780c */ /* 0x040fe200017c4270 */
[----:B------:R-:W-:Y:S01]  /*15230*/  @P5 STG.E.U16 desc[UR20][R2.64+0x32], R37 ;  /* 0x0000322502005986 */ /* 0x000fe2000c101514 */
[----:B------:R-:W-:Y:S01]  /*15240*/  ISETP.GT.AND P5, PT, R0, 0x21, P2 ;  /* 0x000000210000780c */ /* 0x000fe200017a4270 */
[----:B------:R-:W-:Y:S01]  /*15250*/  FMUL R39, R39, UR11 ;  /* 0x0000000b27277c20 */ /* 0x000fe20008400000 */
[----:B------:R-:W-:Y:S01]  /*15260*/  FMUL R40, R40, UR11 ;  /* 0x0000000b28287c20 */ /* 0x000fe20008400000 */
[----:B------:R-:W-:Y:S01]  /*15270*/  FMUL R41, R41, UR11 ;  /* 0x0000000b29297c20 */ /* 0x000fe20008400000 */
[----:B------:R-:W-:Y:S01]  /*15280*/  @P3 STG.E.U16 desc[UR20][R4.64+0x30], R38 ;  /* 0x0000302604003986 */ /* 0x000fe2000c101514 */
[----:B------:R-:W-:Y:S01]  /*15290*/  ISETP.GT.AND P3, PT, R0, 0x20, P0 ;  /* 0x000000200000780c */ /* 0x000fe20000764270 */
[----:B------:R-:W-:Y:S01]  /*152a0*/  FMUL R42, R42, UR11 ;  /* 0x0000000b2a2a7c20 */ /* 0x000fe20008400000 */
[----:B------:R-:W-:-:S02]  /*152b0*/  F2FP.F16.F32.PACK_AB R39, RZ, R39 ;  /* 0x00000027ff27723e */ /* 0x000fc400000000ff */
[----:B------:R-:W-:Y:S02]  /*152c0*/  F2FP.F16.F32.PACK_AB R40, RZ, R40 ;  /* 0x00000028ff28723e */ /* 0x000fe400000000ff */
[----:B------:R-:W-:Y:S01]  /*152d0*/  F2FP.F16.F32.PACK_AB R41, RZ, R41 ;  /* 0x00000029ff29723e */ /* 0x000fe200000000ff */
[----:B------:R-:W-:Y:S01]  /*152e0*/  @P4 STG.E.U16 desc[UR20][R4.64+0x32], R39 ;  /* 0x0000322704004986 */ /* 0x000fe2000c101514 */
[----:B------:R-:W-:Y:S02]  /*152f0*/  F2FP.F16.F32.PACK_AB R42, RZ, R42 ;  /* 0x0000002aff2a723e */ /* 0x000fe400000000ff */
        /* <DEDUP_REMOVED lines=31> */
[----:B------:R-:W-:-:S03]  /*154f0*/  F2FP.F16.F32.PACK_AB R50, RZ, R50 ;  /* 0x00000032ff32723e */ /* 0x000fc600000000ff */
[----:B------:R-:W-:Y:S01]  /*15500*/  @P6 STG.E.U16 desc[UR20][R2.64+0x60], R48 ;  /* 0x0000603002006986 */ /* 0x000fe2000c101514 */
[----:B--2---:R-:W-:-:S03]  /*15510*/  IADD3.X R7, R3, UR8, RZ, P1, !PT ;  /* 0x0000000803077c10 */ /* 0x004fc60008ffe4ff */
[----:B------:R-:W-:Y:S01]  /*15520*/  @P5 STG.E.U16 desc[UR20][R2.64+0x62], R49 ;  /* 0x0000623102005986 */ /* 0x000fe2000c101514 */
[C---:B------:R-:W-:Y:S02]  /*15530*/  ISETP.GT.AND P5, PT, R0.reuse, 0x31, P0 ;  /* 0x000000310000780c */ /* 0x040fe400007a4270 */
[C---:B------:R-:W-:Y:S01]  /*15540*/  ISETP.GT.AND P1, PT, R0.reuse, 0x38, P0 ;  /* 0x000000380000780c */ /* 0x040fe20000724270 */
[----:B------:R1:W-:Y:S01]  /*15550*/  @P3 STG.E.U16 desc[UR20][R4.64+0x60], R50 ;  /* 0x0000603204003986 */ /* 0x0003e2000c101514 */
[C---:B------:R-:W-:Y:S02]  /*15560*/  ISETP.GT.AND P3, PT, R0.reuse, 0x39, P0 ;  /* 0x000000390000780c */ /* 0x040fe40000764270 */
[C---:B------:R-:W-:Y:S01]  /*15570*/  ISETP.GT.AND P6, PT, R0.reuse, 0x38, P2 ;  /* 0x000000380000780c */ /* 0x040fe200017c4270 */
[----:B------:R-:W-:Y:S01]  /*15580*/  FMUL R51, R51, UR11 ;  /* 0x0000000b33337c20 */ /* 0x000fe20008400000 */
[----:B------:R-:W-:Y:S01]  /*15590*/  ISETP.GT.AND P4, PT, R0, 0x39, P2 ;  /* 0x000000390000780c */ /* 0x000fe20001784270 */
[----:B------:R-:W-:Y:S01]  /*155a0*/  FMUL R52, R52, UR11 ;  /* 0x0000000b34347c20 */ /* 0x000fe20008400000 */
[----:B------:R-:W-:Y:S01]  /*155b0*/  FMUL R53, R53, UR11 ;  /* 0x0000000b35357c20 */ /* 0x000fe20008400000 */
[----:B------:R-:W-:Y:S01]  /*155c0*/  FMUL R54, R54, UR11 ;  /* 0x0000000b36367c20 */ /* 0x000fe20008400000 */
[----:B------:R-:W-:Y:S01]  /*155d0*/  FMUL R55, R55, UR11 ;  /* 0x0000000b37377c20 */ /* 0x000fe20008400000 */
[----:B------:R-:W-:-:S02]  /*155e0*/  F2FP.F16.F32.PACK_AB R51, RZ, R51 ;  /* 0x00000033ff33723e */ /* 0x000fc400000000ff */
[----:B------:R-:W-:Y:S02]  /*155f0*/  @P5 MOV R6, R4 ;  /* 0x0000000400065202 */ /* 0x000fe40000000f00 */
[----:B------:R-:W-:Y:S01]  /*15600*/  F2FP.F16.F32.PACK_AB R52, RZ, R52 ;  /* 0x00000034ff34723e */ /* 0x000fe200000000ff */
[C---:B-1----:R-:W-:Y:S01]  /*15610*/  VIADD R4, R2.reuse, UR9 ;  /* 0x0000000902047c36 */ /* 0x042fe20008000000 */
[----:B------:R-:W-:Y:S01]  /*15620*/  F2FP.F16.F32.PACK_AB R53, RZ, R53 ;  /* 0x00000035ff35723e */ /* 0x000fe200000000ff */
[----:B------:R-:W-:Y:S01]  /*15630*/  VIADD R8, R2, UR9 ;  /* 0x0000000902087c36 */ /* 0x000fe20008000000 */
[----:B------:R-:W-:Y:S01]  /*15640*/  F2FP.F16.F32.PACK_AB R54, RZ, R54 ;  /* 0x00000036ff36723e */ /* 0x000fe200000000ff */
[----:B------:R-:W-:Y:S01]  /*15650*/  @P3 IMAD.MOV.U32 R9, RZ, RZ, R7 ;  /* 0x000000ffff093224 */ /* 0x000fe200078e0007 */
[----:B------:R-:W-:Y:S01]  /*15660*/  @P1 MOV R5, R7 ;  /* 0x0000000700051202 */ /* 0x000fe20000000f00 */
[----:B------:R-:W-:Y:S01]  /*15670*/  @P5 STG.E.U16 desc[UR20][R6.64+0x62], R51 ;  /* 0x0000623306005986 */ /* 0x000fe2000c101514 */
[----:B------:R-:W-:-:S03]  /*15680*/  F2FP.F16.F32.PACK_AB R55, RZ, R55 ;  /* 0x00000037ff37723e */ /* 0x000fc600000000ff */
[----:B------:R-:W-:Y:S04]  /*15690*/  @P6 STG.E.U16 desc[UR20][R2.64+0x70], R52 ;  /* 0x0000703402006986 */ /* 0x000fe8000c101514 */
[----:B------:R-:W-:Y:S04]  /*156a0*/  @P4 STG.E.U16 desc[UR20][R2.64+0x72], R53 ;  /* 0x0000723502004986 */ /* 0x000fe8000c101514 */
[----:B------:R1:W-:Y:S01]  /*156b0*/  @P1 STG.E.U16 desc[UR20][R4.64+0x70], R54 ;  /* 0x0000703604001986 */ /* 0x0003e2000c101514 */
[----:B------:R-:W-:-:S03]  /*156c0*/  ISETP.GT.AND P1, PT, R0, 0x40, P0 ;  /* 0x000000400000780c */ /* 0x000fc60000724270 */
[----:B------:R2:W-:Y:S01]  /*156d0*/  @P3 STG.E.U16 desc[UR20][R8.64+0x72], R55 ;  /* 0x0000723708003986 */ /* 0x0005e2000c101514 */
[C---:B------:R-:W-:Y:S02]  /*156e0*/  ISETP.GT.AND P3, PT, R0.reuse, 0x41, P0 ;  /* 0x000000410000780c */ /* 0x040fe40000764270 */
[C---:B------:R-:W-:Y:S02]  /*156f0*/  ISETP.GT.AND P4, PT, R0.reuse, 0x40, P2 ;  /* 0x000000400000780c */ /* 0x040fe40001784270 */
[----:B------:R-:W-:Y:S01]  /*15700*/  ISETP.GT.AND P5, PT, R0, 0x41, P2 ;  /* 0x000000410000780c */ /* 0x000fe200017a4270 */
[----:B------:R-:W-:Y:S01]  /*15710*/  FMUL R56, R56, UR11 ;  /* 0x0000000b38387c20 */ /* 0x000fe20008400000 */
[----:B------:R-:W-:Y:S01]  /*15720*/  FMUL R57, R57, UR11 ;  /* 0x0000000b39397c20 */ /* 0x000fe20008400000 */
[----:B------:R-:W-:Y:S01]  /*15730*/  FMUL R58, R58, UR11 ;  /* 0x0000000b3a3a7c20 */ /* 0x000fe20008400000 */
[----:B------:R-:W-:Y:S02]  /*15740*/  FMUL R59, R59, UR11 ;  /* 0x0000000b3b3b7c20 */ /* 0x000fe40008400000 */
[----:B------:R-:W-:Y:S01]  /*15750*/  F2FP.F16.F32.PACK_AB R56, RZ, R56 ;  /* 0x00000038ff38723e */ /* 0x000fe200000000ff */
[----:B-1----:R-:W-:Y:S01]  /*15760*/  @P1 IMAD.MOV.U32 R5, RZ, RZ, R7 ;  /* 0x000000ffff051224 */ /* 0x002fe200078e0007 */
[----:B------:R-:W-:-:S02]  /*15770*/  F2FP.F16.F32.PACK_AB R57, RZ, R57 ;  /* 0x00000039ff39723e */ /* 0x000fc400000000ff */
[----:B------:R-:W-:Y:S02]  /*15780*/  F2FP.F16.F32.PACK_AB R58, RZ, R58 ;  /* 0x0000003aff3a723e */ /* 0x000fe400000000ff */
[----:B------:R-:W-:Y:S02]  /*15790*/  F2FP.F16.F32.PACK_AB R59, RZ, R59 ;  /* 0x0000003bff3b723e */ /* 0x000fe400000000ff */
[----:B--2---:R-:W-:Y:S01]  /*157a0*/  @P3 MOV R9, R7 ;  /* 0x0000000700093202 */ /* 0x004fe20000000f00 */
        /* <DEDUP_REMOVED lines=13> */
[--C-:B-1----:R-:W-:Y:S01]  /*15880*/  @P1 IMAD.MOV.U32 R5, RZ, RZ, R7.reuse ;  /* 0x000000ffff051224 */ /* 0x102fe200078e0007 */
[----:B------:R-:W-:Y:S01]  /*15890*/  F2FP.F16.F32.PACK_AB R61, RZ, R61 ;  /* 0x0000003dff3d723e */ /* 0x000fe200000000ff */
[----:B--2---:R-:W-:Y:S01]  /*158a0*/  @P3 IMAD.MOV.U32 R9, RZ, RZ, R7 ;  /* 0x000000ffff093224 */ /* 0x004fe200078e0007 */
[----:B------:R-:W-:-:S02]  /*158b0*/  F2FP.F16.F32.PACK_AB R62, RZ, R62 ;  /* 0x0000003eff3e723e */ /* 0x000fc400000000ff */
[----:B------:R-:W-:Y:S01]  /*158c0*/  F2FP.F16.F32.PACK_AB R63, RZ, R63 ;  /* 0x0000003fff3f723e */ /* 0x000fe200000000ff */
[----:B------:R-:W-:Y:S01]  /*158d0*/  @P4 STG.E.U16 desc[UR20][R2.64+0x90], R60 ;  /* 0x0000903c02004986 */ /* 0x000fe2000c101514 */
[----:B------:R-:W-:-:S03]  /*158e0*/  ISETP.GT.AND P4, PT, R0, 0x50, P2 ;  /* 0x000000500000780c */ /* 0x000fc60001784270 */
[----:B------:R-:W-:Y:S01]  /*158f0*/  @P5 STG.E.U16 desc[UR20][R2.64+0x92], R61 ;  /* 0x0000923d02005986 */ /* 0x000fe2000c101514 */
[----:B------:R-:W-:-:S03]  /*15900*/  FMUL R64, R64, UR11 ;  /* 0x0000000b40407c20 */ /* 0x000fc60008400000 */
[----:B------:R-:W-:Y:S01]  /*15910*/  @P1 STG.E.U16 desc[UR20][R4.64+0x90], R62 ;  /* 0x0000903e04001986 */ /* 0x000fe2000c101514 */
[----:B------:R-:W-:-:S03]  /*15920*/  ISETP.GT.AND P1, PT, R0, 0x50, P0 ;  /* 0x000000500000780c */ /* 0x000fc60000724270 */
[----:B------:R1:W-:Y:S01]  /*15930*/  @P3 STG.E.U16 desc[UR20][R8.64+0x92], R63 ;  /* 0x0000923f08003986 */ /* 0x0003e2000c101514 */
        /* <DEDUP_REMOVED lines=9> */
[----:B------:R-:W-:Y:S01]  /*159d0*/  F2FP.F16.F32.PACK_AB R66, RZ, R66 ;  /* 0x00000042ff42723e */ /* 0x000fe200000000ff */
[----:B-1----:R-:W-:Y:S01]  /*159e0*/  @P3 IMAD.MOV.U32 R9, RZ, RZ, R7 ;  /* 0x000000ffff093224 */ /* 0x002fe200078e0007 */
[----:B------:R-:W-:Y:S01]  /*159f0*/  @P1 MOV R5, R7 ;  /* 0x0000000700051202 */ /* 0x000fe20000000f00 */
[----:B------:R-:W-:Y:S01]  /*15a00*/  FMUL R68, R68, UR11 ;  /* 0x0000000b44447c20 */ /* 0x000fe20008400000 */
[----:B------:R-:W-:Y:S01]  /*15a10*/  F2FP.F16.F32.PACK_AB R67, RZ, R67 ;  /* 0x00000043ff43723e */ /* 0x000fe200000000ff */
[----:B------:R-:W-:Y:S04]  /*15a20*/  @P5 STG.E.U16 desc[UR20][R2.64+0xa2], R65 ;  /* 0x0000a24102005986 */ /* 0x000fe8000c101514 */
[----:B------:R1:W-:Y:S01]  /*15a30*/  @P1 STG.E.U16 desc[UR20][R4.64+0xa0], R66 ;  /* 0x0000a04204001986 */ /* 0x0003e2000c101514 */
[----:B------:R-:W-:-:S02]  /*15a40*/  ISETP.GT.AND P1, PT, R0, 0x58, P0 ;  /* 0x000000580000780c */ /* 0x000fc40000724270 */
[----:B------:R-:W-:Y:S01]  /*15a50*/  F2FP.F16.F32.PACK_AB R68, RZ, R68 ;  /* 0x00000044ff44723e */ /* 0x000fe200000000ff */
[----:B------:R2:W-:Y:S01]  /*15a60*/  @P3 STG.E.U16 desc[UR20][R8.64+0xa2], R67 ;  /* 0x0000a24308003986 */ /* 0x0005e2000c101514 */
[C---:B------:R-:W-:Y:S02]  /*15a70*/  ISETP.GT.AND P3, PT, R0.reuse, 0x59, P0 ;  /* 0x000000590000780c */ /* 0x040fe40000764270 */
[C---:B------:R-:W-:Y:S01]  /*15a80*/  ISETP.GT.AND P5, PT, R0.reuse, 0x59, P2 ;  /* 0x000000590000780c */ /* 0x040fe200017a4270 */
[----:B------:R-:W-:Y:S01]  /*15a90*/  FMUL R69, R69, UR11 ;  /* 0x0000000b45457c20 */ /* 0x000fe20008400000 */
[----:B------:R-:W-:Y:S01]  /*15aa0*/  @P4 STG.E.U16 desc[UR20][R2.64+0xb0], R68 ;  /* 0x0000b04402004986 */ /* 0x000fe2000c101514 */
[----:B------:R-:W-:Y:S01]  /*15ab0*/  ISETP.GT.AND P4, PT, R0, 0x60, P2 ;  /* 0x000000600000780c */ /* 0x000fe20001784270 */
[----:B------:R-:W-:Y:S01]  /*15ac0*/  FMUL R70, R70, UR11 ;  /* 0x0000000b46467c20 */ /* 0x000fe20008400000 */
[----:B------:R-:W-:Y:S01]  /*15ad0*/  FMUL R71, R71, UR11 ;  /* 0x0000000b47477c20 */ /* 0x000fe20008400000 */
[----:B------:R-:W-:Y:S01]  /*15ae0*/  FMUL R72, R72, UR11 ;  /* 0x0000000b48487c20 */ /* 0x000fe20008400000 */
[----:B------:R-:W-:Y:S01]  /*15af0*/  F2FP.F16.F32.PACK_AB R69, RZ, R69 ;  /* 0x00000045ff45723e */ /* 0x000fe200000000ff */
[----:B-1----:R-:W-:Y:S01]  /*15b00*/  @P1 IMAD.MOV.U32 R5, RZ, RZ, R7 ;  /* 0x000000ffff051224 */ /* 0x002fe200078e0007 */
[----:B------:R-:W-:-:S02]  /*15b10*/  F2FP.F16.F32.PACK_AB R70, RZ, R70 ;  /* 0x00000046ff46723e */ /* 0x000fc400000000ff */
[----:B------:R-:W-:Y:S02]  /*15b20*/  F2FP.F16.F32.PACK_AB R71, RZ, R71 ;  /* 0x00000047ff47723e */ /* 0x000fe400000000ff */
[----:B--2---:R-:W-:Y:S01]  /*15b30*/  @P3 MOV R9, R7 ;  /* 0x0000000700093202 */ /* 0x004fe20000000f00 */
[----:B------:R-:W-:Y:S01]  /*15b40*/  @P5 STG.E.U16 desc[UR20][R2.64+0xb2], R69 ;  /* 0x0000b24502005986 */ /* 0x000fe2000c101514 */
[----:B------:R-:W-:Y:S02]  /*15b50*/  F2FP.F16.F32.PACK_AB R72, RZ, R72 ;  /* 0x00000048ff48723e */ /* 0x000fe400000000ff */
[----:B------:R-:W-:Y:S01]  /*15b60*/  ISETP.GT.AND P5, PT, R0, 0x61, P2 ;  /* 0x000000610000780c */ /* 0x000fe200017a4270 */
[----:B------:R1:W-:Y:S01]  /*15b70*/  @P1 STG.E.U16 desc[UR20][R4.64+0xb0], R70 ;  /* 0x0000b04604001986 */ /* 0x0003e2000c101514 */
[----:B------:R-:W-:-:S03]  /*15b80*/  FMUL R73, R73, UR11 ;  /* 0x0000000b49497c20 */ /* 0x000fc60008400000 */
[----:B------:R2:W-:Y:S01]  /*15b90*/  @P3 STG.E.U16 desc[UR20][R8.64+0xb2], R71 ;  /* 0x0000b24708003986 */ /* 0x0005e2000c101514 */
[----:B------:R-:W-:-:S03]  /*15ba0*/  ISETP.GT.AND P3, PT, R0, 0x60, P0 ;  /* 0x000000600000780c */ /* 0x000fc60000764270 */
[----:B------:R-:W-:Y:S01]  /*15bb0*/  @P4 STG.E.U16 desc[UR20][R2.64+0xc0], R72 ;  /* 0x0000c04802004986 */ /* 0x000fe2000c101514 */
[----:B------:R-:W-:Y:S02]  /*15bc0*/  ISETP.GT.AND P4, PT, R0, 0x61, P0 ;  /* 0x000000610000780c */ /* 0x000fe40000784270 */
[----:B------:R-:W-:Y:S01]  /*15bd0*/  F2FP.F16.F32.PACK_AB R73, RZ, R73 ;  /* 0x00000049ff49723e */ /* 0x000fe200000000ff */
[----:B------:R-:W-:Y:S01]  /*15be0*/  FMUL R74, R74, UR11 ;  /* 0x0000000b4a4a7c20 */ /* 0x000fe20008400000 */
[----:B------:R-:W-:Y:S01]  /*15bf0*/  FMUL R75, R75, UR11 ;  /* 0x0000000b4b4b7c20 */ /* 0x000fe20008400000 */
[C---:B------:R-:W-:Y:S02]  /*15c00*/  ISETP.GT.AND P1, PT, R0.reuse, 0x69, P2 ;  /* 0x000000690000780c */ /* 0x040fe40001724270 */
[----:B------:R-:W-:Y:S01]  /*15c10*/  @P5 STG.E.U16 desc[UR20][R2.64+0xc2], R73 ;  /* 0x0000c24902005986 */ /* 0x000fe2000c101514 */
[----:B------:R-:W-:Y:S01]  /*15c20*/  ISETP.GT.AND P5, PT, R0, 0x68, P2 ;  /* 0x000000680000780c */ /* 0x000fe200017a4270 */
[--C-:B-1----:R-:W-:Y:S01]  /*15c30*/  @P3 IMAD.MOV.U32 R5, RZ, RZ, R7.reuse ;  /* 0x000000ffff053224 */ /* 0x102fe200078e0007 */
[----:B------:R-:W-:Y:S01]  /*15c40*/  F2FP.F16.F32.PACK_AB R74, RZ, R74 ;  /* 0x0000004aff4a723e */ /* 0x000fe200000000ff */
[----:B------:R-:W-:Y:S01]  /*15c50*/  FMUL R76, R76, UR11 ;  /* 0x0000000b4c4c7c20 */ /* 0x000fe20008400000 */
[----:B------:R-:W-:Y:S01]  /*15c60*/  F2FP.F16.F32.PACK_AB R75, RZ, R75 ;  /* 0x0000004bff4b723e */ /* 0x000fe200000000ff */
[----:B--2---:R-:W-:-:S02]  /*15c70*/  @P4 IMAD.MOV.U32 R9, RZ, RZ, R7 ;  /* 0x000000ffff094224 */ /* 0x004fc400078e0007 */
[----:B------:R-:W-:Y:S01]  /*15c80*/  FMUL R77, R77, UR11 ;  /* 0x0000000b4d4d7c20 */ /* 0x000fe20008400000 */
[----:B------:R1:W-:Y:S01]  /*15c90*/  @P3 STG.E.U16 desc[UR20][R4.64+0xc0], R74 ;  /* 0x0000c04a04003986 */ /* 0x0003e2000c101514 */
[----:B------:R-:W-:Y:S02]  /*15ca0*/  F2FP.F16.F32.PACK_AB R76, RZ, R76 ;  /* 0x0000004cff4c723e */ /* 0x000fe400000000ff */
[C---:B------:R-:W-:Y:S01]  /*15cb0*/  ISETP.GT.AND P3, PT, R0.reuse, 0x68, P0 ;  /* 0x000000680000780c */ /* 0x040fe20000764270 */
[----:B------:R2:W-:Y:S01]  /*15cc0*/  @P4 STG.E.U16 desc[UR20][R8.64+0xc2], R75 ;  /* 0x0000c24b08004986 */ /* 0x0005e2000c101514 */
[----:B------:R-:W-:Y:S02]  /*15cd0*/  F2FP.F16.F32.PACK_AB R77, RZ, R77 ;  /* 0x0000004dff4d723e */ /* 0x000fe400000000ff */
        /* <DEDUP_REMOVED lines=8> */
[----:B-1----:R-:W-:Y:S02]  /*15d60*/  @P3 MOV R5, R7 ;  /* 0x0000000700053202 */ /* 0x002fe40000000f00 */
[----:B------:R-:W-:Y:S01]  /*15d70*/  F2FP.F16.F32.PACK_AB R79, RZ, R79 ;  /* 0x0000004fff4f723e */ /* 0x000fe200000000ff */
[----:B--2---:R-:W-:Y:S01]  /*15d80*/  @P4 IMAD.MOV.U32 R9, RZ, RZ, R7 ;  /* 0x000000ffff094224 */ /* 0x004fe200078e0007 */
[----:B------:R-:W-:Y:S01]  /*15d90*/  F2FP.F16.F32.PACK_AB R80, RZ, R80 ;  /* 0x00000050ff50723e */ /* 0x000fe200000000ff */
[----:B------:R1:W-:Y:S01]  /*15da0*/  @P3 STG.E.U16 desc[UR20][R4.64+0xd0], R78 ;  /* 0x0000d04e04003986 */ /* 0x0003e2000c101514 */
[----:B------:R-:W-:-:S02]  /*15db0*/  ISETP.GT.AND P6, PT, R0, 0x70, P0 ;  /* 0x000000700000780c */ /* 0x000fc400007c4270 */
[C---:B------:R-:W-:Y:S01]  /*15dc0*/  ISETP.GT.AND P5, PT, R0.reuse, 0x71, P0 ;  /* 0x000000710000780c */ /* 0x040fe200007a4270 */
        /* <DEDUP_REMOVED lines=9> */
[----:B------:R-:W-:Y:S01]  /*15e60*/  FMUL R84, R84, UR11 ;  /* 0x0000000b54547c20 */ /* 0x000fe20008400000 */
[----:B------:R-:W-:Y:S01]  /*15e70*/  ISETP.GT.AND P0, PT, R0, 0x79, P0 ;  /* 0x000000790000780c */ /* 0x000fe20000704270 */
[----:B------:R-:W-:Y:S01]  /*15e80*/  FMUL R85, R85, UR11 ;  /* 0x0000000b55557c20 */ /* 0x000fe20008400000 */
[----:B------:R-:W-:Y:S01]  /*15e90*/  FMUL R86, R86, UR11 ;  /* 0x0000000b56567c20 */ /* 0x000fe20008400000 */
[----:B------:R-:W-:Y:S01]  /*15ea0*/  F2FP.F16.F32.PACK_AB R81, RZ, R81 ;  /* 0x00000051ff51723e */ /* 0x000fe200000000ff */
[----:B-1----:R-:W-:Y:S01]  /*15eb0*/  @P6 IMAD.MOV.U32 R5, RZ, RZ, R7 ;  /* 0x000000ffff056224 */ /* 0x002fe200078e0007 */
[----:B------:R-:W-:Y:S01]  /*15ec0*/  F2FP.F16.F32.PACK_AB R82, RZ, R82 ;  /* 0x00000052ff52723e */ /* 0x000fe200000000ff */
[----:B------:R-:W-:Y:S01]  /*15ed0*/  @P3 IMAD.MOV.U32 R10, RZ, RZ, R2 ;  /* 0x000000ffff0a3224 */ /* 0x000fe200078e0002 */
[----:B------:R-:W-:Y:S01]  /*15ee0*/  F2FP.F16.F32.PACK_AB R83, RZ, R83 ;  /* 0x00000053ff53723e */ /* 0x000fe200000000ff */
[--C-:B------:R-:W-:Y:S01]  /*15ef0*/  @P3 IMAD.MOV.U32 R11, RZ, RZ, R3.reuse ;  /* 0x000000ffff0b3224 */ /* 0x100fe200078e0003 */
[----:B--2---:R-:W-:Y:S01]  /*15f00*/  @P5 MOV R9, R7 ;  /* 0x0000000700095202 */ /* 0x004fe20000000f00 */
[----:B------:R-:W-:Y:S01]  /*15f10*/  @P2 IMAD.MOV.U32 R13, RZ, RZ, R3 ;  /* 0x000000ffff0d2224 */ /* 0x000fe200078e0003 */
[----:B------:R-:W-:Y:S01]  /*15f20*/  F2FP.F16.F32.PACK_AB R84, RZ, R84 ;  /* 0x00000054ff54723e */ /* 0x000fe200000000ff */
[C---:B------:R-:W-:Y:S01]  /*15f30*/  VIADD R14, R2.reuse, UR9 ;  /* 0x00000009020e7c36 */ /* 0x040fe20008000000 */
[----:B------:R-:W-:Y:S01]  /*15f40*/  @P2 MOV R12, R2 ;  /* 0x00000002000c2202 */ /* 0x000fe20000000f00 */
[----:B------:R3:W-:Y:S01]  /*15f50*/  @P1 STG.E.U16 desc[UR20][R2.64+0xe2], R81 ;  /* 0x0000e25102001986 */ /* 0x0007e2000c101514 */
[----:B------:R-:W-:Y:S01]  /*15f60*/  F2FP.F16.F32.PACK_AB R85, RZ, R85 ;  /* 0x00000055ff55723e */ /* 0x000fe200000000ff */
[----:B------:R-:W-:Y:S01]  /*15f70*/  @P4 IMAD.MOV.U32 R15, RZ, RZ, R7 ;  /* 0x000000ffff0f4224 */ /* 0x000fe200078e0007 */
[----:B------:R-:W-:Y:S01]  /*15f80*/  F2FP.F16.F32.PACK_AB R86, RZ, R86 ;  /* 0x00000056ff56723e */ /* 0x000fe200000000ff */
[----:B------:R3:W-:Y:S01]  /*15f90*/  @P6 STG.E.U16 desc[UR20][R4.64+0xe0], R82 ;  /* 0x0000e05204006986 */ /* 0x0007e2000c101514 */
[----:B------:R-:W-:-:S03]  /*15fa0*/  IADD3 R16, R2, UR9, RZ ;  /* 0x0000000902107c10 */ /* 0x000fc6000fffe0ff */
[----:B------:R3:W-:Y:S04]  /*15fb0*/  @P5 STG.E.U16 desc[UR20][R8.64+0xe2], R83 ;  /* 0x0000e25308005986 */ /* 0x0007e8000c101514 */
[----:B------:R3:W-:Y:S04]  /*15fc0*/  @P3 STG.E.U16 desc[UR20][R10.64+0xf0], R84 ;  /* 0x0000f0540a003986 */ /* 0x0007e8000c101514 */
[----:B------:R3:W-:Y:S01]  /*15fd0*/  @P2 STG.E.U16 desc[UR20][R12.64+0xf2], R85 ;  /* 0x0000f2550c002986 */ /* 0x0007e2000c101514 */
[----:B------:R-:W-:-:S03]  /*15fe0*/  FMUL R87, R87, UR11 ;  /* 0x0000000b57577c20 */ /* 0x000fc60008400000 */
[----:B------:R3:W-:Y:S01]  /*15ff0*/  @P4 STG.E.U16 desc[UR20][R14.64+0xf0], R86 ;  /* 0x0000f0560e004986 */ /* 0x0007e2000c101514 */
[----:B------:R-:W-:Y:S05]  /*16000*/  @!P0 EXIT ;  /* 0x000000000000894d */ /* 0x000fea0003800000 */
[----:B------:R-:W-:Y:S01]  /*16010*/  F2FP.F16.F32.PACK_AB R87, RZ, R87 ;  /* 0x00000057ff57723e */ /* 0x000fe200000000ff */
[----:B------:R-:W-:-:S05]  /*16020*/  IMAD.MOV.U32 R17, RZ, RZ, R7 ;  /* 0x000000ffff117224 */ /* 0x000fca00078e0007 */
[----:B------:R-:W-:Y:S01]  /*16030*/  STG.E.U16 desc[UR20][R16.64+0xf2], R87 ;  /* 0x0000f25710007986 */ /* 0x000fe2000c101514 */
[----:B------:R-:W-:Y:S05]  /*16040*/  EXIT ;  /* 0x000000000000794d */ /* 0x000fea0003800000 */
.L_x_9:
[----:B------:R-:W-:-:S13]  /*16050*/  ISETP.NE.AND P0, PT, RZ, UR7, PT ;  /* 0x00000007ff007c0c */ /* 0x000fda000bf05270 */
[----:B------:R-:W-:Y:S05]  /*16060*/  @P0 EXIT ;  /* 0x000000000000094d */ /* 0x000fea0003800000 */
[----:B------:R-:W-:-:S13]  /*16070*/  ELECT P0, URZ, PT ;  /* 0x00000000003f782f */ /* 0x000fda0003800000 */
[----:B------:R-:W-:Y:S05]  /*16080*/  @!P0 BRA `(.L_x_524) ;  /* 0x00000008001c8947 */ /* 0x000fea0003800000 */
[----:B------:R-:W-:Y:S01]  /*16090*/  UISETP.GE.AND UP0, UPT, UR5, 0x1, UPT ;  /* 0x000000010500788c */ /* 0x000fe2000bf06270 */
[----:B------:R-:W-:-:S04]  /*160a0*/  SHF.R.S32.HI R3, RZ, 0x1f, R4 ;  /* 0x0000001fff037819 */ /* 0x000fc80000011404 */
[----:B------:R-:W-:Y:S02]  /*160b0*/  LEA.HI R3, R3, R4, RZ, 0x7 ;  /* 0x0000000403037211 */ /* 0x000fe400078f38ff */
[----:B------:R-:W-:-:S13]  /*160c0*/  PLOP3.LUT P0, PT, PT, PT, UP0, 0x80, 0x0 ;  /* 0x000000000000781c */ /* 0x000fda0003f0f008 */
[----:B------:R-:W-:Y:S05]  /*160d0*/  @!P0 BRA `(.L_x_524) ;  /* 0x0000000800088947 */ /* 0x000fea0003800000 */
[----:B------:R-:W0:Y:S01]  /*160e0*/  S2R R0, SR_CTAID.X ;  /* 0x0000000000007919 */ /* 0x000e220000002500 */
[----:B------:R-:W-:Y:S01]  /*160f0*/  LOP3.LUT R3, R3, 0xffffff80, RZ, 0xc0, !PT ;  /* 0xffffff8003037812 */ /* 0x000fe200078ec0ff */
[----:B------:R-:W-:Y:S01]  /*16100*/  ULDC UR8, c[0x0][0x384] ;  /* 0x0000e10000087ab9 */ /* 0x000fe20000000800 */
[----:B------:R-:W-:Y:S01]  /*16110*/  UIADD3 UR7, UR5, 0x1, URZ ;  /* 0x0000000105077890 */ /* 0x000fe2000fffe03f */
[----:B------:R-:W1:Y:S01]  /*16120*/  S2R R9, SR_CTAID.Y ;  /* 0x0000000000097919 */ /* 0x000e620000002600 */
[----:B------:R-:W-:Y:S01]  /*16130*/  IADD3 R3, -R3, R4, RZ ;  /* 0x0000000403037210 */ /* 0x000fe20007ffe1ff */
[----:B------:R-:W-:Y:S01]  /*16140*/  IMAD.U32 R10, RZ, RZ, UR6 ;  /* 0x00000006ff0a7e24 */ /* 0x000fe2000f8e00ff */
[----:B------:R-:W-:Y:S01]  /*16150*/  LOP3.LUT P0, RZ, R4, 0x1f, RZ, 0xc0, !PT ;  /* 0x0000001f04ff7812 */ /* 0x000fe2000780c0ff */
[----:B------:R-:W-:Y:S01]  /*16160*/  ULDC UR9, c[0x0][0x388] ;  /* 0x0000e20000097ab9 */ /* 0x000fe20000000800 */
[C---:B------:R-:W-:Y:S01]  /*16170*/  ISETP.NE.AND P1, PT, R3.reuse, RZ, PT ;  /* 0x000000ff0300720c */ /* 0x040fe20003f25270 */
[----:B------:R-:W-:Y:S01]  /*16180*/  IMAD.MOV.U32 R4, RZ, RZ, 0x1 ;  /* 0x00000001ff047424 */ /* 0x000fe200078e00ff */
[----:B------:R-:W-:Y:S01]  /*16190*/  ISETP.NE.OR P0, PT, R3, RZ, !P0 ;  /* 0x000000ff0300720c */ /* 0x000fe20004705670 */
[----:B------:R-:W-:Y:S01]  /*161a0*/  IMAD.MOV.U32 R3, RZ, RZ, RZ ;  /* 0x000000ffff037224 */ /* 0x000fe200078e00ff */
[----:B------:R-:W-:Y:S01]  /*161b0*/  CS2R R6, SRZ ;  /* 0x0000000000067805 */ /* 0x000fe2000001ff00 */
[----:B------:R-:W-:Y:S01]  /*161c0*/  IMAD.MOV.U32 R5, RZ, RZ, RZ ;  /* 0x000000ffff057224 */ /* 0x000fe200078e00ff */
[----:B------:R-:W-:Y:S01]  /*161d0*/  MOV R8, RZ ;  /* 0x000000ff00087202 */ /* 0x000fe20000000f00 */
[----:B------:R-:W-:Y:S01]  /*161e0*/  IMAD.U32 R19, RZ, RZ, UR7 ;  /* 0x00000007ff137e24 */ /* 0x000fe2000f8e00ff */
[----:B0-----:R-:W-:-:S02]  /*161f0*/  SHF.L.U32 R17, R0, 0x8, RZ ;  /* 0x0000000800117819 */ /* 0x001fc400000006ff */
[----:B------:R-:W-:Y:S01]  /*16200*/  LOP3.LUT R0, R10, 0x2, RZ, 0xfc, !PT ;  /* 0x000000020a007812 */ /* 0x000fe200078efcff */
[----:B-1----:R-:W-:Y:S02]  /*16210*/  IMAD.SHL.U32 R18, R9, 0x80, RZ ;  /* 0x0000008009127824 */ /* 0x002fe400078e00ff */
[----:B------:R-:W-:-:S05]  /*16220*/  IMAD.HI.U32 R2, R17, UR8, RZ ;  /* 0x0000000811027c27 */ /* 0x000fca000f8e00ff */
[----:B------:R-:W-:-:S07]  /*16230*/  SHF.R.U32.HI R2, RZ, UR9, R2 ;  /* 0x00000009ff027c19 */ /* 0x000fce0008011602 */
.L_x_528:
[----:B------:R-:W0:Y:S01]  /*16240*/  S2R R10, SR_CgaCtaId ;  /* 0x00000000000a7919 */ /* 0x000e220000008800 */
[----:B------:R-:W-:-:S04]  /*16250*/  MOV R9, 0x400 ;  /* 0x0000040000097802 */ /* 0x000fc80000000f00 */
[----:B0-----:R-:W-:Y:S02]  /*16260*/  LEA R20, R10, R9, 0x18 ;  /* 0x000000090a147211 */ /* 0x001fe400078ec0ff */
[----:B------:R-:W-:Y:S02]  /*16270*/  SHF.L.U32 R9, R4, 0x1f, RZ ;  /* 0x0000001f04097819 */ /* 0x000fe400000006ff */
[----:B------:R-:W-:-:S07]  /*16280*/  LEA R16, R3, R20, 0x3 ;  /* 0x0000001403107211 */ /* 0x000fce00078e18ff */
.L_x_525:
[----:B0-----:R0:W1:Y:S02]  /*16290*/  SYNCS.PHASECHK.TRANS64.TRYWAIT P2, [R16+URZ+0x30020], R9 ;  /* 0x03002009100075a7 */ /* 0x001064000804017f */
[----:B-1----:R-:W-:Y:S05]  /*162a0*/  @!P2 NANOSLEEP.SYNCS 0x989680 ;  /* 0x009896800000a95d */ /* 0x002fea0003900000 */
[----:B------:R-:W1:Y:S02]  /*162b0*/  @!P2 SYNCS.PHASECHK.TRANS64 P2, [R16+URZ+0x30020], R9 ;  /* 0x030020091000a5a7 */ /* 0x000e64000804007f */
[----:B-1----:R-:W-:Y:S05]  /*162c0*/  @!P2 BRA `(.L_x_525) ;  /* 0xfffffffc00f0a947 */ /* 0x002fea000383ffff */
[----:B0-----:R-:W0:Y:S02]  /*162d0*/  @!P1 LDC R9, c[0x0][0x580] ;  /* 0x00016000ff099b82 */ /* 0x001e240000000800 */
[----:B0-----:R0:W-:Y:S02]  /*162e0*/  @!P1 SYNCS.ARRIVE.TRANS64 RZ, [R16+URZ+0x30000], R9 ;  /* 0x0300000910ff99a7 */ /* 0x0011e4000800003f */
[----:B0-----:R-:W-:-:S04]  /*162f0*/  PRMT R9, R0, 0x9910, RZ ;  /* 0x0000991000097816 */ /* 0x001fc800000000ff */
[----:B------:R-:W-:-:S13]  /*16300*/  ISETP.NE.AND P2, PT, R9, 0x2, PT ;  /* 0x000000020900780c */ /* 0x000fda0003f45270 */
[----:B------:R-:W-:Y:S05]  /*16310*/  @P2 BRA `(.L_x_526) ;  /* 0x0000000000042947 */ /* 0x000fea0003800000 */
[----:B------:R-:W-:Y:S01]  /*16320*/  BPT.TRAP 0x1 ;  /* 0x000000040000795c */ /* 0x000fe20000300000 */
.L_x_526:
[----:B------:R-:W-:Y:S05]  /*16330*/  @P0 BRA `(.L_x_527) ;  /* 0x0000000000040947 */ /* 0x000fea0003800000 */
[----:B------:R-:W-:Y:S01]  /*16340*/  BPT.TRAP 0x1 ;  /* 0x000000040000795c */ /* 0x000fe20000300000 */
.L_x_527:
[----:B------:R-:W0:Y:S01]  /*16350*/  LDC R12, c[0x0][0x380] ;  /* 0x0000e000ff0c7b82 */ /* 0x000e220000000800 */
[----:B------:R-:W-:Y:S01]  /*16360*/  R2UR UR7, R2 ;  /* 0x00000000020772ca */ /* 0x000fe200000e0000 */
[----:B------:R-:W-:Y:S01]  /*16370*/  ULDC UR13, c[0x0][0x38c] ;  /* 0x0000e300000d7ab9 */ /* 0x000fe20000000800 */
[----:B------:R-:W-:Y:S01]  /*16380*/  ULDC.64 UR8, c[0x0][0x3c8] ;  /* 0x0000f20000087ab9 */ /* 0x000fe20000000a00 */
[----:B------:R-:W-:Y:S01]  /*16390*/  UISETP.NE.AND UP0, UPT, UR13, 0x1, UPT ;  /* 0x000000010d00788c */ /* 0x000fe2000bf05270 */
[C---:B------:R-:W-:Y:S01]  /*163a0*/  R2UR UR18, R8.reuse ;  /* 0x00000000081272ca */ /* 0x040fe200000e0000 */
[----:B------:R-:W-:Y:S01]  /*163b0*/  ULDC UR25, c[0x0][0x398] ;  /* 0x0000e60000197ab9 */ /* 0x000fe20000000800 */
[----:B------:R-:W-:Y:S01]  /*163c0*/  IADD3 R8, R8, 0x1, RZ ;  /* 0x0000000108087810 */ /* 0x000fe20007ffe0ff */
[----:B------:R-:W1:Y:S01]  /*163d0*/  LDC.64 R14, c[0x0][0x3f8] ;  /* 0x0000fe00ff0e7b82 */ /* 0x000e620000000a00 */
[----:B------:R-:W-:Y:S01]  /*163e0*/  R2UR UR16, R3 ;  /* 0x00000000031072ca */ /* 0x000fe200000e0000 */
[----:B------:R-:W-:Y:S01]  /*163f0*/  VIADD R19, R19, 0xffffffff ;  /* 0xffffffff13137836 */ /* 0x000fe20000000000 */
[----:B------:R-:W-:Y:S01]  /*16400*/  R2UR UR17, R16 ;  /* 0x00000000101172ca */ /* 0x000fe200000e0000 */
[----:B------:R-:W-:Y:S01]  /*16410*/  ULDC UR12, c[0x0][0x3ec] ;  /* 0x0000fb00000c7ab9 */ /* 0x000fe20000000800 */
[----:B------:R-:W-:Y:S01]  /*16420*/  ULDC.64 UR28, c[0x0][0x198] ;  /* 0x00006600001c7ab9 */ /* 0x000fe20000000a00 */
[----:B------:R-:W-:Y:S01]  /*16430*/  ULDC.64 UR20, c[0x0][0x3f0] ;  /* 0x0000fc0000147ab9 */ /* 0x000fe20000000a00 */
[----:B------:R-:W-:Y:S01]  /*16440*/  @UP0 ULDC.64 UR14, c[0x0][0x390] ;  /* 0x0000e400000e0ab9 */ /* 0x000fe20000000a00 */
[----:B------:R-:W1:Y:S01]  /*16450*/  LDC.64 R10, c[0x0][0x3d0] ;  /* 0x0000f400ff0a7b82 */ /* 0x000e620000000a00 */
[----:B------:R-:W-:Y:S01]  /*16460*/  UIADD3 UR24, UP1, UR28, 0xf0, URZ ;  /* 0x000000f01c187890 */ /* 0x000fe2000ff3e03f */
[----:B------:R-:W-:Y:S01]  /*16470*/  ISETP.GT.AND P6, PT, R19, 0x1, PT ;  /* 0x000000011300780c */ /* 0x000fe20003fc4270 */
[----:B------:R-:W-:-:S02]  /*16480*/  UIADD3 UR28, UP2, UR28, 0x270, URZ ;  /* 0x000002701c1c7890 */ /* 0x000fc4000ff5e03f */
[----:B------:R-:W-:Y:S01]  /*16490*/  USHF.L.U32 UR18, UR18, 0x6, URZ ;  /* 0x0000000612127899 */ /* 0x000fe2000800063f */
[----:B------:R-:W-:Y:S01]  /*164a0*/  UMOV UR26, 0x0 ;  /* 0x00000000001a7882 */ /* 0x000fe20000000000 */
[----:B0-----:R-:W-:Y:S01]  /*164b0*/  ISETP.NE.AND P2, PT, R12, 0x1, PT ;  /* 0x000000010c00780c */ /* 0x001fe20003f45270 */
[----:B------:R-:W0:Y:S01]  /*164c0*/  LDC R13, c[0x0][0x400] ;  /* 0x00010000ff0d7b82 */ /* 0x000e220000000800 */
[----:B------:R-:W-:Y:S01]  /*164d0*/  UIADD3 UR17, UR17, 0x30000, URZ ;  /* 0x0003000011117890 */ /* 0x000fe2000fffe03f */
[----:B------:R-:W-:-:S10]  /*164e0*/  UMOV UR27, 0x10000000 ;  /* 0x10000000001b7882 */ /* 0x000fd40000000000 */
[----:B------:R-:W-:Y:S01]  /*164f0*/  @P2 IMAD.U32 R9, RZ, RZ, UR7 ;  /* 0x00000007ff092e24 */ /* 0x000fe2000f8e00ff */
[----:B------:R-:W-:Y:S01]  /*16500*/  R2UR UR7, R17 ;  /* 0x00000000110772ca */ /* 0x000fe200000e0000 */
[----:B-1----:R-:W-:-:S03]  /*16510*/  IMAD R10, R5, R10, R15 ;  /* 0x0000000a050a7224 */ /* 0x002fc600078e020f */
[----:B------:R-:W-:Y:S01]  /*16520*/  @P2 R2UR UR7, R9 ;  /* 0x00000000090722ca */ /* 0x000fe200000e0000 */
[C---:B------:R-:W-:Y:S01]  /*16530*/  IMAD R9, R7.reuse, UR9, R14 ;  /* 0x0000000907097c24 */ /* 0x040fe2000f8e020e */
[----:B------:R-:W-:Y:S01]  /*16540*/  ISETP.NE.AND P2, PT, R8, UR4, PT ;  /* 0x0000000408007c0c */ /* 0x000fe2000bf45270 */
[----:B------:R-:W1:Y:S02]  /*16550*/  LDC.64 R14, c[0x0][0x3e0] ;  /* 0x0000f800ff0e7b82 */ /* 0x000e640000000a00 */
[----:B------:R-:W-:Y:S01]  /*16560*/  IMAD.U32 R10, R10, 0x20, R9 ;  /* 0x000000200a0a7824 */ /* 0x000fe200078e0009 */
[----:B------:R-:W-:Y:S01]  /*16570*/  SEL R8, R8, RZ, P2 ;  /* 0x000000ff08087207 */ /* 0x000fe20001000000 */
[----:B------:R-:W-:Y:S02]  /*16580*/  VIADD R9, R7, 0x1 ;  /* 0x0000000107097836 */ /* 0x000fe40000000000 */
[----:B0-----:R-:W-:-:S04]  /*16590*/  IMAD R11, R6, R11, R13 ;  /* 0x0000000b060b7224 */ /* 0x001fc800078e020d */
[----:B------:R-:W-:Y:S01]  /*165a0*/  UIMAD.WIDE.U32 UR10, UR7, UR14, URZ ;  /* 0x0000000e070a72a5 */ /* 0x000fe2000f8e003f */
[----:B------:R-:W-:Y:S01]  /*165b0*/  IMAD.U32 R10, R11, 0x400, R10 ;  /* 0x000004000b0a7824 */ /* 0x000fe200078e000a */
[----:B------:R-:W-:Y:S01]  /*165c0*/  UMOV UR9, UR7 ;  /* 0x0000000700097c82 */ /* 0x000fe20008000000 */
[----:B------:R-:W-:Y:S01]  /*165d0*/  @P2 IADD3 R9, R7, RZ, RZ ;  /* 0x000000ff07092210 */ /* 0x000fe20007ffe0ff */
[----:B------:R-:W-:Y:S01]  /*165e0*/  @UP0 USHF.R.U32.HI UR9, URZ, UR15, UR11 ;  /* 0x0000000f3f090299 */ /* 0x000fe2000801160b */
[----:B------:R-:W-:Y:S01]  /*165f0*/  IADD3 R11, R6, 0x1, RZ ;  /* 0x00000001060b7810 */ /* 0x000fe20007ffe0ff */
[----:B------:R-:W-:Y:S01]  /*16600*/  UISETP.NE.AND UP0, UPT, UR25, 0x1, UPT ;  /* 0x000000011900788c */ /* 0x000fe2000bf05270 */
[----:B------:R-:W-:Y:S01]  /*16610*/  R2UR UR10, R20 ;  /* 0x00000000140a72ca */ /* 0x000fe200000e0000 */
[----:B------:R-:W-:Y:S01]  /*16620*/  UIADD3 UR11, -UR7, URZ, URZ ;  /* 0x0000003f070b7290 */ /* 0x000fe2000fffe13f */
[----:B------:R-:W-:Y:S01]  /*16630*/  IMAD R20, R3, 0x4000, R20 ;  /* 0x0000400003147824 */ /* 0x000fe200078e0214 */
[----:B------:R-:W-:Y:S01]  /*16640*/  R2UR UR31, R10 ;  /* 0x000000000a1f72ca */ /* 0x000fe200000e0000 */
[----:B------:R-:W-:Y:S01]  /*16650*/  UMOV UR22, UR9 ;  /* 0x0000000900167c82 */ /* 0x000fe20008000000 */
[----:B------:R-:W-:Y:S01]  /*16660*/  UIADD3 UR30, -UR9, URZ, URZ ;  /* 0x0000003f091e7290 */ /* 0x000fe2000fffe13f */
[----:B------:R-:W-:Y:S01]  /*16670*/  VIADD R10, R5, 0x1 ;  /* 0x00000001050a7836 */ /* 0x000fe20000000000 */
[----:B-1----:R-:W-:Y:S01]  /*16680*/  ISETP.NE.AND P3, PT, R9, R14, PT ;  /* 0x0000000e0900720c */ /* 0x002fe20003f65270 */
[----:B------:R-:W-:Y:S01]  /*16690*/  IMAD R12, R12, UR11, R17 ;  /* 0x0000000b0c0c7c24 */ /* 0x000fe2000f8e0211 */
[----:B------:R-:W-:Y:S01]  /*166a0*/  R2UR UR23, R20 ;  /* 0x00000000141772ca */ /* 0x000fe200000e0000 */
[----:B------:R-:W-:Y:S01]  /*166b0*/  @UP0 ULDC UR32, c[0x0][0x3a0] ;  /* 0x0000e80000200ab9 */ /* 0x000fe20000000800 */
[----:B------:R-:W-:Y:S01]  /*166c0*/  ULDC.64 UR14, c[0x0][0x3c0] ;  /* 0x0000f000000e7ab9 */ /* 0x000fe20000000a00 */
[----:B------:R-:W-:Y:S01]  /*166d0*/  VIADD R3, R3, 0x1 ;  /* 0x0000000103037836 */ /* 0x000fe20000000000 */
[----:B------:R-:W-:Y:S01]  /*166e0*/  ULEA UR16, UR16, UR10, 0xf ;  /* 0x0000000a10107291 */ /* 0x000fe2000f8e783f */
[----:B------:R-:W-:-:S02]  /*166f0*/  R2UR UR19, R12 ;  /* 0x000000000c1372ca */ /* 0x000fc400000e0000 */
[----:B------:R-:W-:Y:S01]  /*16700*/  @UP0 ULDC UR10, c[0x0][0x39c] ;  /* 0x0000e700000a0ab9 */ /* 0x000fe20000000800 */
[----:B------:R-:W-:Y:S01]  /*16710*/  ISETP.NE.AND P5, PT, R3, 0x4, PT ;  /* 0x000000040300780c */ /* 0x000fe20003fa5270 */
[----:B------:R-:W-:Y:S02]  /*16720*/  UIMAD.WIDE.U32 UR10, UR9, UR10, URZ ;  /* 0x0000000a090a72a5 */ /* 0x000fe4000f8e003f */
[C---:B------:R-:W-:Y:S01]  /*16730*/  @P3 IADD3 R10, R5.reuse, RZ, RZ ;  /* 0x000000ff050a3210 */ /* 0x040fe20007ffe0ff */
[----:B------:R-:W-:Y:S01]  /*16740*/  UIMAD UR10, UR13, UR30, UR7 ;  /* 0x0000001e0d0a72a4 */ /* 0x000fe2000f8e0207 */
[----:B------:R-:W-:Y:S01]  /*16750*/  R2UR UR13, R5 ;  /* 0x00000000050d72ca */ /* 0x000fe200000e0000 */
[----:B------:R-:W-:Y:S01]  /*16760*/  @UP0 USHF.R.U32.HI UR22, URZ, UR32, UR11 ;  /* 0x000000203f160299 */ /* 0x000fe2000801160b */
[----:B------:R-:W-:Y:S01]  /*16770*/  ISETP.NE.AND P4, PT, R10, R15, PT ;  /* 0x0000000f0a00720c */ /* 0x000fe20003f85270 */
[----:B------:R-:W-:Y:S01]  /*16780*/  UIMAD UR20, UR10, UR15, UR20 ;  /* 0x0000000f0a1472a4 */ /* 0x000fe2000f8e0214 */
[----:B------:R-:W-:Y:S01]  /*16790*/  SEL R5, RZ, 0x1, P5 ;  /* 0x00000001ff057807 */ /* 0x000fe20002800000 */
[----:B------:R-:W-:Y:S01]  /*167a0*/  UIADD3 UR11, -UR22, URZ, URZ ;  /* 0x0000003f160b7290 */ /* 0x000fe2000fffe13f */
[----:B------:R-:W-:Y:S01]  /*167b0*/  SEL R3, R3, RZ, P5 ;  /* 0x000000ff03037207 */ /* 0x000fe20002800000 */
[----:B------:R-:W-:Y:S01]  /*167c0*/  UIMAD UR19, UR19, UR14, UR12 ;  /* 0x0000000e131372a4 */ /* 0x000fe2000f8e020c */
[----:B------:R-:W-:Y:S01]  /*167d0*/  R2UR UR12, R7 ;  /* 0x00000000070c72ca */ /* 0x000fe200000e0000 */
[----:B------:R-:W-:Y:S01]  /*167e0*/  UIMAD UR7, UR25, UR11, UR9 ;  /* 0x0000000b190772a4 */ /* 0x000fe2000f8e0209 */
[----:B------:R-:W-:Y:S01]  /*167f0*/  R2UR UR14, R6 ;  /* 0x00000000060e72ca */ /* 0x000fe200000e0000 */
[----:B------:R-:W-:Y:S01]  /*16800*/  UIADD3.X UR25, URZ, UR29, URZ, UP1, !UPT ;  /* 0x0000001d3f197290 */ /* 0x000fe20008ffe43f */
[----:B------:R-:W-:Y:S01]  /*16810*/  R2UR UR11, R18 ;  /* 0x00000000120b72ca */ /* 0x000fe200000e0000 */
[----:B------:R-:W-:Y:S01]  /*16820*/  UIMAD UR21, UR7, UR8, UR21 ;  /* 0x00000008071572a4 */ /* 0x000fe2000f8e0215 */
[----:B------:R-:W-:Y:S01]  /*16830*/  LOP3.LUT R4, R4, R5, RZ, 0x3c, !PT ;  /* 0x0000000504047212 */ /* 0x000fe200078e3cff */
[----:B------:R-:W-:Y:S01]  /*16840*/  UPRMT UR7, UR31, 0x5410, URZ ;  /* 0x000054101f077896 */ /* 0x000fe2000800003f */
[----:B------:R-:W-:Y:S01]  /*16850*/  @P4 IMAD.MOV R11, RZ, RZ, R6 ;  /* 0x000000ffff0b4224 */ /* 0x000fe200078e0206 */
[----:B------:R-:W-:Y:S01]  /*16860*/  UIADD3 UR8, UR23, 0x20000, URZ ;  /* 0x0002000017087890 */ /* 0x000fe2000fffe03f */
[----:B------:R-:W-:Y:S01]  /*16870*/  SEL R7, R9, RZ, P3 ;  /* 0x000000ff09077207 */ /* 0x000fe20001800000 */
[----:B------:R-:W-:Y:S01]  /*16880*/  UIADD3.X UR29, URZ, UR29, URZ, UP2, !UPT ;  /* 0x0000001d3f1d7290 */ /* 0x000fe200097fe43f */
[----:B------:R-:W-:Y:S01]  /*16890*/  SEL R5, R10, RZ, P4 ;  /* 0x000000ff0a057207 */ /* 0x000fe20002000000 */
[----:B------:R-:W-:Y:S01]  /*168a0*/  UMOV UR9, UR17 ;  /* 0x0000001100097c82 */ /* 0x000fe20008000000 */
[----:B------:R-:W-:Y:S01]  /*168b0*/  UMOV UR10, UR18 ;  /* 0x00000012000a7c82 */ /* 0x000fe20008000000 */
[----:B------:R-:W-:Y:S01]  /*168c0*/  IMAD.MOV.U32 R6, RZ, RZ, R11 ;  /* 0x000000ffff067224 */ /* 0x000fe200078e000b */
[----:B------:R0:W-:Y:S04]  /*168d0*/  UTMALDG.5D.IM2COL [UR16], [UR24], UR7 ;  /* 0x00000010180073b4 */ /* 0x0001e80008060007 */
[----:B------:R0:W-:Y:S02]  /*168e0*/  UTMALDG.5D [UR8], [UR28], desc[UR26] ;  /* 0x00001a081c0075b4 */ /* 0x0001e40008021000 */
[----:B0-----:R-:W-:Y:S05]  /*168f0*/  @P6 BRA `(.L_x_528) ;  /* 0xfffffff800506947 */ /* 0x001fea000383ffff */
.L_x_524:
[----:B------:R-:W-:Y:S05]  /*16900*/  WARPSYNC.ALL ;  /* 0x0000000000007948 */ /* 0x000fea0003800000 */
[----:B------:R-:W-:-:S13]  /*16910*/  ELECT P0, URZ, PT ;  /* 0x00000000003f782f */ /* 0x000fda0003800000 */
[----:B------:R-:W-:Y:S05]  /*16920*/  @!P0 EXIT ;  /* 0x000000000000894d */ /* 0x000fea0003800000 */
[----:B------:R-:W-:-:S04]  /*16930*/  ULOP3.LUT UR6, UR6, 0x2, URZ, 0xfc, !UPT ;  /* 0x0000000206067892 */ /* 0x000fc8000f8efc3f */
[----:B------:R-:W-:-:S06]  /*16940*/  UISETP.NE.AND UP0, UPT, UR6, 0x3, UPT ;  /* 0x000000030600788c */ /* 0x000fcc000bf05270 */
[----:B------:R-:W-:-:S13]  /*16950*/  PLOP3.LUT P0, PT, PT, PT, UP0, 0x80, 0x0 ;  /* 0x000000000000781c */ /* 0x000fda0003f0f008 */
[----:B------:R-:W-:Y:S05]  /*16960*/  @!P0 BRA `(.L_x_529) ;  /* 0x0000000000048947 */ /* 0x000fea0003800000 */
[----:B------:R-:W-:Y:S01]  /*16970*/  BPT.TRAP 0x1 ;  /* 0x000000040000795c */ /* 0x000fe20000300000 */
.L_x_529:
[----:B------:R-:W0:Y:S01]  /*16980*/  S2UR UR7, SR_CgaCtaId ;  /* 0x00000000000779c3 */ /* 0x000e220000008800 */
[----:B------:R-:W-:Y:S01]  /*16990*/  ULOP3.LUT UP0, URZ, UR5, 0x4, URZ, 0xc0, !UPT ;  /* 0x00000004053f7892 */ /* 0x000fe2000f80c03f */
[----:B------:R-:W-:Y:S01]  /*169a0*/  UMOV UR6, 0x400 ;  /* 0x0000040000067882 */ /* 0x000fe20000000000 */
[----:B------:R-:W-:Y:S02]  /*169b0*/  USHF.L.U32 UR4, UR5, 0x3, URZ ;  /* 0x0000000305047899 */ /* 0x000fe4000800063f */
[----:B------:R-:W-:Y:S02]  /*169c0*/  USEL UR8, URZ, 0x1, UP0 ;  /* 0x000000013f087887 */ /* 0x000fe40008000000 */
[----:B------:R-:W-:-:S04]  /*169d0*/  ULOP3.LUT UR5, UR5, 0x3, URZ, 0xc0, !UPT ;  /* 0x0000000305057892 */ /* 0x000fc8000f8ec03f */
[----:B------:R-:W-:-:S04]  /*169e0*/  MOV R0, UR8 ;  /* 0x0000000800007c02 */ /* 0x000fc80008000f00 */
[----:B------:R-:W-:Y:S01]  /*169f0*/  SHF.L.U32 R0, R0, 0x1f, RZ ;  /* 0x0000001f00007819 */ /* 0x000fe200000006ff */
[----:B0-----:R-:W-:Y:S02]  /*16a00*/  ULEA UR7, UR7, UR6, 0x18 ;  /* 0x0000000607077291 */ /* 0x001fe4000f8ec03f */
[----:B------:R-:W-:Y:S02]  /*16a10*/  ULOP3.LUT UR6, UR4, 0x18, URZ, 0xc0, !UPT ;  /* 0x0000001804067892 */ /* 0x000fe4000f8ec03f */
[----:B------:R-:W-:-:S04]  /*16a20*/  UIADD3 UR4, UR7, 0x30020, URZ ;  /* 0x0003002007047890 */ /* 0x000fc8000fffe03f */
[----:B------:R-:W-:-:S12]  /*16a30*/  UIADD3 UR6, UR4, UR6, URZ ;  /* 0x0000000604067290 */ /* 0x000fd8000fffe03f */
.L_x_530:
[----:B0-----:R-:W-:-:S04]  /*16a40*/  IMAD.U32 R3, RZ, RZ, UR6 ;  /* 0x00000006ff037e24 */ /* 0x001fc8000f8e00ff */
[----:B------:R0:W1:Y:S03]  /*16a50*/  SYNCS.PHASECHK.TRANS64.TRYWAIT P0, [R3+URZ], R0 ;  /* 0x00000000030075a7 */ /* 0x000066000800017f */
[----:B-1----:R-:W-:Y:S05]  /*16a60*/  @!P0 NANOSLEEP.SYNCS 0x989680 ;  /* 0x009896800000895d */ /* 0x002fea0003900000 */
[----:B------:R-:W1:Y:S02]  /*16a70*/  @!P0 SYNCS.PHASECHK.TRANS64 P0, [R3+URZ], R0 ;  /* 0x00000000030085a7 */ /* 0x000e64000800007f */
[----:B-1----:R-:W-:Y:S05]  /*16a80*/  @!P0 BRA `(.L_x_530) ;  /* 0xfffffffc00ec8947 */ /* 0x002fea000383ffff */
[----:B------:R-:W-:-:S04]  /*16a90*/  UIADD3 UR5, UR5, 0x1, URZ ;  /* 0x0000000105057890 */ /* 0x000fc8000fffe03f */
[----:B------:R-:W-:Y:S02]  /*16aa0*/  UISETP.EQ.XOR UP0, UPT, UR5, 0x4, !UP0 ;  /* 0x000000040500788c */ /* 0x000fe4000c702a70 */
[----:B------:R-:W-:Y:S02]  /*16ab0*/  UISETP.NE.AND UP1, UPT, UR5, 0x4, UPT ;  /* 0x000000040500788c */ /* 0x000fe4000bf25270 */
[----:B------:R-:W-:Y:S02]  /*16ac0*/  USEL UR6, URZ, 0x1, !UP0 ;  /* 0x000000013f067887 */ /* 0x000fe4000c000000 */
[----:B------:R-:W-:-:S04]  /*16ad0*/  USEL UR5, UR5, URZ, UP1 ;  /* 0x0000003f05057287 */ /* 0x000fc80008800000 */
[----:B0-----:R-:W-:Y:S01]  /*16ae0*/  IMAD.U32 R0, RZ, RZ, UR6 ;  /* 0x00000006ff007e24 */ /* 0x001fe2000f8e00ff */
[----:B------:R-:W-:-:S04]  /*16af0*/  ULEA UR7, UR5, UR4, 0x3 ;  /* 0x0000000405077291 */ /* 0x000fc8000f8e183f */
[----:B------:R-:W-:-:S08]  /*16b00*/  SHF.L.U32 R0, R0, 0x1f, RZ ;  /* 0x0000001f00007819 */ /* 0x000fd000000006ff */
.L_x_531:
[----:B0-----:R-:W-:-:S04]  /*16b10*/  MOV R3, UR7 ;  /* 0x0000000700037c02 */ /* 0x001fc80008000f00 */
[----:B------:R0:W1:Y:S03]  /*16b20*/  SYNCS.PHASECHK.TRANS64.TRYWAIT P0, [R3+URZ], R0 ;  /* 0x00000000030075a7 */ /* 0x000066000800017f */
[----:B-1----:R-:W-:Y:S05]  /*16b30*/  @!P0 NANOSLEEP.SYNCS 0x989680 ;  /* 0x009896800000895d */ /* 0x002fea0003900000 */
[----:B------:R-:W1:Y:S02]  /*16b40*/  @!P0 SYNCS.PHASECHK.TRANS64 P0, [R3+URZ], R0 ;  /* 0x00000000030085a7 */ /* 0x000e64000800007f */
[----:B-1----:R-:W-:Y:S05]  /*16b50*/  @!P0 BRA `(.L_x_531) ;  /* 0xfffffffc00ec8947 */ /* 0x002fea000383ffff */
[----:B------:R-:W-:-:S04]  /*16b60*/  UIADD3 UR5, UR5, 0x1, URZ ;  /* 0x0000000105057890 */ /* 0x000fc8000fffe03f */
[----:B------:R-:W-:Y:S02]  /*16b70*/  UISETP.EQ.XOR UP0, UPT, UR5, 0x4, UP0 ;  /* 0x000000040500788c */ /* 0x000fe40008702a70 */
[----:B------:R-:W-:Y:S02]  /*16b80*/  UISETP.NE.AND UP1, UPT, UR5, 0x4, UPT ;  /* 0x000000040500788c */ /* 0x000fe4000bf25270 */
[----:B------:R-:W-:Y:S02]  /*16b90*/  USEL UR6, URZ, 0x1, !UP0 ;  /* 0x000000013f067887 */ /* 0x000fe4000c000000 */
[----:B------:R-:W-:-:S04]  /*16ba0*/  USEL UR5, UR5, URZ, UP1 ;  /* 0x0000003f05057287 */ /* 0x000fc80008800000 */
[----:B0-----:R-:W-:Y:S01]  /*16bb0*/  IMAD.U32 R0, RZ, RZ, UR6 ;  /* 0x00000006ff007e24 */ /* 0x001fe2000f8e00ff */
[----:B------:R-:W-:-:S04]  /*16bc0*/  ULEA UR7, UR5, UR4, 0x3 ;  /* 0x0000000405077291 */ /* 0x000fc8000f8e183f */
[----:B------:R-:W-:-:S08]  /*16bd0*/  SHF.L.U32 R0, R0, 0x1f, RZ ;  /* 0x0000001f00007819 */ /* 0x000fd000000006ff */
.L_x_532:
[----:B0-----:R-:W-:-:S04]  /*16be0*/  IMAD.U32 R3, RZ, RZ, UR7 ;  /* 0x00000007ff037e24 */ /* 0x001fc8000f8e00ff */
        /* <DEDUP_REMOVED lines=9> */
[----:B0-----:R-:W-:Y:S01]  /*16c80*/  MOV R0, UR6 ;  /* 0x0000000600007c02 */ /* 0x001fe20008000f00 */
[----:B------:R-:W-:-:S03]  /*16c90*/  ULEA UR5, UR5, UR4, 0x3 ;  /* 0x0000000405057291 */ /* 0x000fc6000f8e183f */
[----:B------:R-:W-:-:S09]  /*16ca0*/  SHF.L.U32 R0, R0, 0x1f, RZ ;  /* 0x0000001f00007819 */ /* 0x000fd200000006ff */
.L_x_533:
[----:B0-----:R-:W-:-:S04]  /*16cb0*/  IMAD.U32 R3, RZ, RZ, UR5 ;  /* 0x00000005ff037e24 */ /* 0x001fc8000f8e00ff */
[----:B------:R0:W1:Y:S03]  /*16cc0*/  SYNCS.PHASECHK.TRANS64.TRYWAIT P0, [R3+URZ], R0 ;  /* 0x00000000030075a7 */ /* 0x000066000800017f */
[----:B-1----:R-:W-:Y:S05]  /*16cd0*/  @!P0 NANOSLEEP.SYNCS 0x989680 ;  /* 0x009896800000895d */ /* 0x002fea0003900000 */
[----:B------:R-:W1:Y:S02]  /*16ce0*/  @!P0 SYNCS.PHASECHK.TRANS64 P0, [R3+URZ], R0 ;  /* 0x00000000030085a7 */ /* 0x000e64000800007f */
[----:B-1----:R-:W-:Y:S05]  /*16cf0*/  @P0 EXIT ;  /* 0x000000000000094d */ /* 0x002fea0003800000 */
[----:B------:R-:W-:Y:S05]  /*16d00*/  BRA `(.L_x_533) ;  /* 0xfffffffc00e87947 */ /* 0x000fea000383ffff */
.L_x_534:
[----:B------:R-:W-:-:S00]  /*16d10*/  BRA `(.L_x_534) ;  /* 0xfffffffc00fc7947 */ /* 0x000fc0000383ffff */
[----:B------:R-:W-:-:S00]  /*16d20*/  NOP ;  /* 0x0000000000007918 */ /* 0x000fc00000000000 */
        /* <DEDUP_REMOVED lines=13> */
.L_x_535:


//--------------------- .nv.shared._ZN7cutlass13device_kernelINS_4conv6kernel13ConvUniversalINS1_16ConvProblemShapeILNS1_8OperatorE0ELi3EEENS1_10collective14CollectiveConvINS1_46MainloopSm90TmaGmmaWarpSpecializedImplicitGemmILS5_0ELi4ELi3EN4cute5tupleIJNSA_1CILi1EEESD_SD_EEENS1_36KernelImplicitTmaWarpSpecializedSm90ELi1EEENSB_IJNSC_ILi256EEENSC_ILi128EEENSB_IJNSC_ILi64EEEEEEEEENS_6half_tESM_NSA_8TiledMMAINSA_8MMA_AtomIJNSA_4SM904GMMA26MMA_64x128x16_F32F16F16_SSILNSQ_5MajorE0ELSS_0ELNSQ_7ScaleInE1ELST_1EEEEEENSA_6LayoutISE_NSB_IJNSC_ILi0EEESX_SX_EEEEENSB_IJNSA_10UnderscoreES10_S10_EEEEENS7_6detail26Sm90ImplicitGemmTileTraitsINSA_20SM90_TMA_LOAD_IM2COLENSA_14ComposedLayoutINSA_7SwizzleILi3ELi4ELi3EEENSA_18smem_ptr_flag_bitsILi16EEENSW_INSB_IJNSB_IJNSC_ILi8EEENSC_ILi32EEEEEENSB_IJSJ_SD_EEENSB_IJSD_NSC_ILi4EEEEEEEEENSB_IJNSB_IJSJ_NSC_ILi512EEEEEENSB_IJSD_SX_EEENSB_IJSX_NSC_ILi16384EEEEEEEEEEEEEvEENS14_INSA_13SM90_TMA_LOADENS16_IS18_S1A_NSW_INSB_IJNSB_IJS1B_NSC_ILi16EEEEEES1E_S1G_EEENSB_IJS1J_S1K_NSB_IJSX_NSC_ILi8192EEEEEEEEEEEEEvEEEENS_8epilogue10collective6detail29Sm90TmaWarpSpecializedAdapterINS23_15DefaultEpilogueISM_NSB_IJNSB_IJllllEEESD_SX_EEES28_NS22_6thread17LinearCombinationISM_Li1EffLNS29_9ScaleType4KindE0ELNS_15FloatRoundStyleE2ESM_EENS_4gemm15EpilogueDefaultEEEEEvvEEEEvNT_6ParamsE --------------------------
	.section	.nv.shared._ZN7cutlass13device_kernelINS_4conv6kernel13ConvUniversalINS1_16ConvProblemShapeILNS1_8OperatorE0ELi3EEENS1_10collective14CollectiveConvINS1_46MainloopSm90TmaGmmaWarpSpecializedImplicitGemmILS5_0ELi4ELi3EN4cute5tupleIJNSA_1CILi1EEESD_SD_EEENS1_36KernelImplicitTmaWarpSpecializedSm90ELi1EEENSB_IJNSC_ILi256EEENSC_ILi128EEENSB_IJNSC_ILi64EEEEEEEEENS_6half_tESM_NSA_8TiledMMAINSA_8MMA_AtomIJNSA_4SM904GMMA26MMA_64x128x16_F32F16F16_SSILNSQ_5MajorE0ELSS_0ELNSQ_7ScaleInE1ELST_1EEEEEENSA_6LayoutISE_NSB_IJNSC_ILi0EEESX_SX_EEEEENSB_IJNSA_10UnderscoreES10_S10_EEEEENS7_6detail26Sm90ImplicitGemmTileTraitsINSA_20SM90_TMA_LOAD_IM2COLENSA_14ComposedLayoutINSA_7SwizzleILi3ELi4ELi3EEENSA_18smem_ptr_flag_bitsILi16EEENSW_INSB_IJNSB_IJNSC_ILi8EEENSC_ILi32EEEEEENSB_IJSJ_SD_EEENSB_IJSD_NSC_ILi4EEEEEEEEENSB_IJNSB_IJSJ_NSC_ILi512EEEEEENSB_IJSD_SX_EEENSB_IJSX_NSC_ILi16384EEEEEEEEEEEEEvEENS14_INSA_13SM90_TMA_LOADENS16_IS18_S1A_NSW_INSB_IJNSB_IJS1B_NSC_ILi16EEEEEES1E_S1G_EEENSB_IJS1J_S1K_NSB_IJSX_NSC_ILi8192EEEEEEEEEEEEEvEEEENS_8epilogue10collective6detail29Sm90TmaWarpSpecializedAdapterINS23_15DefaultEpilogueISM_NSB_IJNSB_IJllllEEESD_SX_EEES28_NS22_6thread17LinearCombinationISM_Li1EffLNS29_9ScaleType4KindE0ELNS_15FloatRoundStyleE2ESM_EENS_4gemm15EpilogueDefaultEEEEEvvEEEEvNT_6ParamsE,"aw",@nobits
	.sectionflags	@""
	.align	16
	.zero		1024


//--------------------- .nv.shared.reserved.0     --------------------------
	.section	.nv.shared.reserved.0,"aw",@nobits
	.weak		__nv_reservedSMEM_offset_0_alias
	.size		__nv_reservedSMEM_offset_0_alias, 0, 0
	.other		__nv_reservedSMEM_offset_0_alias,@"STO_CUDA_RESERVED_SHARED STV_DEFAULT"
__nv_reservedSMEM_offset_0_alias:
	.zero		0


//--------------------- .nv.global                --------------------------
	.section	.nv.global,"aw",@nobits
.nv.global:
	.type		_ZN39_INTERNAL_df62576a_4_k_cu_699109d9_37934cute1_E,@object
	.size		_ZN39_INTERNAL_df62576a_4_k_cu_699109d9_37934cute1_E,(_ZN39_INTERNAL_df62576a_4_k_cu_699109d9_37934cuda3std3__45__cpo6cbeginE - _ZN39_INTERNAL_df62576a_4_k_cu_699109d9_37934cute1_E)
_ZN39_INTERNAL_df62576a_4_k_cu_699109d9_37934cute1_E:
	.zero		1
	.type		_ZN39_INTERNAL_df62576a_4_k_cu_699109d9_37934cuda3std3__45__cpo6cbeginE,@object
	.size		_ZN39_INTERNAL_df62576a_4_k_cu_699109d9_37934cuda3std3__45__cpo6cbeginE,(_ZN39_INTERNAL_df62576a_4_k_cu_699109d9_37934cuda3std3__48in_placeE - _ZN39_INTERNAL_df62576a_4_k_cu_699109d9_37934cuda3std3__45__cpo6cbeginE)
_ZN39_INTERNAL_df62576a_4_k_cu_699109d9_37934cuda3std3__45__cpo6cbeginE:
	.zero		1
	.type		_ZN39_INTERNAL_df62576a_4_k_cu_699109d9_37934cuda3std3__48in_placeE,@object
	.size		_ZN39_INTERNAL_df62576a_4_k_cu_699109d9_37934cuda3std3__48in_placeE,(_ZN39_INTERNAL_df62576a_4_k_cu_699109d9_37934cuda3std6ranges3__45__cpo9iter_moveE - _ZN39_INTERNAL_df62576a_4_k_cu_699109d9_37934cuda3std3__48in_placeE)
_ZN39_INTERNAL_df62576a_4_k_cu_699109d9_37934cuda3std3__48in_placeE:
	.zero		1
	.type		_ZN39_INTERNAL_df62576a_4_k_cu_699109d9_37934cuda3std6ranges3__45__cpo9iter_moveE,@object
	.size		_ZN39_INTERNAL_df62576a_4_k_cu_699109d9_37934cuda3std6ranges3__45__cpo9iter_moveE,(_ZN39_INTERNAL_df62576a_4_k_cu_699109d9_37934cuda3std3__45__cpo5beginE - _ZN39_INTERNAL_df62576a_4_k_cu_699109d9_37934cuda3std6ranges3__45__cpo9iter_moveE)
_ZN39_INTERNAL_df62576a_4_k_cu_699109d9_37934cuda3std6ranges3__45__cpo9iter_moveE:
	.zero		1
	.type		_ZN39_INTERNAL_df62576a_4_k_cu_699109d9_37934cuda3std3__45__cpo5beginE,@object
	.size		_ZN39_INTERNAL_df62576a_4_k_cu_699109d9_37934cuda3std3__45__cpo5beginE,(_ZN39_INTERNAL_df62576a_4_k_cu_699109d9_37934cuda3std3__441_GLOBAL__N__df62576a_4_k_cu_699109d9_37936ignoreE - _ZN39_INTERNAL_df62576a_4_k_cu_699109d9_37934cuda3std3__45__cpo5beginE)
_ZN39_INTERNAL_df62576a_4_k_cu_699109d9_37934cuda3std3__45__cpo5beginE:
	.zero		1
	.type		_ZN39_INTERNAL_df62576a_4_k_cu_699109d9_37934cuda3std3__441_GLOBAL__N__df62576a_4_k_cu_699109d9_37936ignoreE,@object
	.size		_ZN39_INTERNAL_df62576a_4_k_cu_699109d9_37934cuda3std3__441_GLOBAL__N__df62576a_4_k_cu_699109d9_37936ignoreE,(_ZN39_INTERNAL_df62576a_4_k_cu_699109d9_37934cute7productE - _ZN39_INTERNAL_df62576a_4_k_cu_699109d9_37934cuda3std3__441_GLOBAL__N__df62576a_4_k_cu_699109d9_37936ignoreE)
_ZN39_INTERNAL_df62576a_4_k_cu_699109d9_37934cuda3std3__441_GLOBAL__N__df62576a_4_k_cu_699109d9_37936ignoreE:
	.zero		1
	.type		_ZN39_INTERNAL_df62576a_4_k_cu_699109d9_37934cute7productE,@object
	.size		_ZN39_INTERNAL_df62576a_4_k_cu_699109d9_37934cute7productE,(_ZN39_INTERNAL_df62576a_4_k_cu_699109d9_37934cuda3std3__45__cpo3endE - _ZN39_INTERNAL_df62576a_4_k_cu_699109d9_37934cute7productE)
_ZN39_INTERNAL_df62576a_4_k_cu_699109d9_37934cute7productE:
	.zero		1
	.type		_ZN39_INTERNAL_df62576a_4_k_cu_699109d9_37934cuda3std3__45__cpo3endE,@object
	.size		_ZN39_INTERNAL_df62576a_4_k_cu_699109d9_37934cuda3std3__45__cpo3endE,(_ZN39_INTERNAL_df62576a_4_k_cu_699109d9_37934cuda3std3__419piecewise_constructE - _ZN39_INTERNAL_df62576a_4_k_cu_699109d9_37934cuda3std3__45__cpo3endE)
_ZN39_INTERNAL_df62576a_4_k_cu_699109d9_37934cuda3std3__45__cpo3endE:
	.zero		1
	.type		_ZN39_INTERNAL_df62576a_4_k_cu_699109d9_37934cuda3std3__419piecewise_constructE,@object
	.size		_ZN39_INTERNAL_df62576a_4_k_cu_699109d9_37934cuda3std3__419piecewise_constructE,(_ZN39_INTERNAL_df62576a_4_k_cu_699109d9_37934cuda3std3__45__cpo4cendE - _ZN39_INTERNAL_df62576a_4_k_cu_699109d9_37934cuda3std3__419piecewise_constructE)
_ZN39_INTERNAL_df62576a_4_k_cu_699109d9_37934cuda3std3__419piecewise_constructE:
	.zero		1
	.type		_ZN39_INTERNAL_df62576a_4_k_cu_699109d9_37934cuda3std3__45__cpo4cendE,@object
	.size		_ZN39_INTERNAL_df62576a_4_k_cu_699109d9_37934cuda3std3__45__cpo4cendE,(_ZN39_INTERNAL_df62576a_4_k_cu_699109d9_37934cuda3std6ranges3__45__cpo4swapE - _ZN39_INTERNAL_df62576a_4_k_cu_699109d9_37934cuda3std3__45__cpo4cendE)
_ZN39_INTERNAL_df62576a_4_k_cu_699109d9_37934cuda3std3__45__cpo4cendE:
	.zero		1
	.type		_ZN39_INTERNAL_df62576a_4_k_cu_699109d9_37934cuda3std6ranges3__45__cpo4swapE,@object
	.size		_ZN39_INTERNAL_df62576a_4_k_cu_699109d9_37934cuda3std6ranges3__45__cpo4swapE,(.L_7 - _ZN39_INTERNAL_df62576a_4_k_cu_699109d9_37934cuda3std6ranges3__45__cpo4swapE)
_ZN39_INTERNAL_df62576a_4_k_cu_699109d9_37934cuda3std6ranges3__45__cpo4swapE:
	.zero		1
.L_7:


//--------------------- .nv.constant0._ZN7cutlass13device_kernelINS_4conv6kernel13ConvUniversalINS1_16ConvProblemShapeILNS1_8OperatorE0ELi3EEENS1_10collective14CollectiveConvINS1_46MainloopSm90TmaGmmaWarpSpecializedImplicitGemmILS5_0ELi4ELi3EN4cute5tupleIJNSA_1CILi1EEESD_SD_EEENS1_36KernelImplicitTmaWarpSpecializedSm90ELi1EEENSB_IJNSC_ILi256EEENSC_ILi128EEENSB_IJNSC_ILi64EEEEEEEEENS_6half_tESM_NSA_8TiledMMAINSA_8MMA_AtomIJNSA_4SM904GMMA26MMA_64x128x16_F32F16F16_SSILNSQ_5MajorE0ELSS_0ELNSQ_7ScaleInE1ELST_1EEEEEENSA_6LayoutISE_NSB_IJNSC_ILi0EEESX_SX_EEEEENSB_IJNSA_10UnderscoreES10_S10_EEEEENS7_6detail26Sm90ImplicitGemmTileTraitsINSA_20SM90_TMA_LOAD_IM2COLENSA_14ComposedLayoutINSA_7SwizzleILi3ELi4ELi3EEENSA_18smem_ptr_flag_bitsILi16EEENSW_INSB_IJNSB_IJNSC_ILi8EEENSC_ILi32EEEEEENSB_IJSJ_SD_EEENSB_IJSD_NSC_ILi4EEEEEEEEENSB_IJNSB_IJSJ_NSC_ILi512EEEEEENSB_IJSD_SX_EEENSB_IJSX_NSC_ILi16384EEEEEEEEEEEEEvEENS14_INSA_13SM90_TMA_LOADENS16_IS18_S1A_NSW_INSB_IJNSB_IJS1B_NSC_ILi16EEEEEES1E_S1G_EEENSB_IJS1J_S1K_NSB_IJSX_NSC_ILi8192EEEEEEEEEEEEEvEEEENS_8epilogue10collective6detail29Sm90TmaWarpSpecializedAdapterINS23_15DefaultEpilogueISM_NSB_IJNSB_IJllllEEESD_SX_EEES28_NS22_6thread17LinearCombinationISM_Li1EffLNS29_9ScaleType4KindE0ELNS_15FloatRoundStyleE2ESM_EENS_4gemm15EpilogueDefaultEEEEEvvEEEEvNT_6ParamsE --------------------------
	.section	.nv.constant0._ZN7cutlass13device_kernelINS_4conv6kernel13ConvUniversalINS1_16ConvProblemShapeILNS1_8OperatorE0ELi3EEENS1_10collective14CollectiveConvINS1_46MainloopSm90TmaGmmaWarpSpecializedImplicitGemmILS5_0ELi4ELi3EN4cute5tupleIJNSA_1CILi1EEESD_SD_EEENS1_36KernelImplicitTmaWarpSpecializedSm90ELi1EEENSB_IJNSC_ILi256EEENSC_ILi128EEENSB_IJNSC_ILi64EEEEEEEEENS_6half_tESM_NSA_8TiledMMAINSA_8MMA_AtomIJNSA_4SM904GMMA26MMA_64x128x16_F32F16F16_SSILNSQ_5MajorE0ELSS_0ELNSQ_7ScaleInE1ELST_1EEEEEENSA_6LayoutISE_NSB_IJNSC_ILi0EEESX_SX_EEEEENSB_IJNSA_10UnderscoreES10_S10_EEEEENS7_6detail26Sm90ImplicitGemmTileTraitsINSA_20SM90_TMA_LOAD_IM2COLENSA_14ComposedLayoutINSA_7SwizzleILi3ELi4ELi3EEENSA_18smem_ptr_flag_bitsILi16EEENSW_INSB_IJNSB_IJNSC_ILi8EEENSC_ILi32EEEEEENSB_IJSJ_SD_EEENSB_IJSD_NSC_ILi4EEEEEEEEENSB_IJNSB_IJSJ_NSC_ILi512EEEEEENSB_IJSD_SX_EEENSB_IJSX_NSC_ILi16384EEEEEEEEEEEEEvEENS14_INSA_13SM90_TMA_LOADENS16_IS18_S1A_NSW_INSB_IJNSB_IJS1B_NSC_ILi16EEEEEES1E_S1G_EEENSB_IJS1J_S1K_NSB_IJSX_NSC_ILi8192EEEEEEEEEEEEEvEEEENS_8epilogue10collective6detail29Sm90TmaWarpSpecializedAdapterINS23_15DefaultEpilogueISM_NSB_IJNSB_IJllllEEESD_SX_EEES28_NS22_6thread17LinearCombinationISM_Li1EffLNS29_9ScaleType4KindE0ELNS_15FloatRoundStyleE2ESM_EENS_4gemm15EpilogueDefaultEEEEEvvEEEEvNT_6ParamsE,"a",@progbits
	.sectionflags	@""
	.align	4
.nv.constant0._ZN7cutlass13device_kernelINS_4conv6kernel13ConvUniversalINS1_16ConvProblemShapeILNS1_8OperatorE0ELi3EEENS1_10collective14CollectiveConvINS1_46MainloopSm90TmaGmmaWarpSpecializedImplicitGemmILS5_0ELi4ELi3EN4cute5tupleIJNSA_1CILi1EEESD_SD_EEENS1_36KernelImplicitTmaWarpSpecializedSm90ELi1EEENSB_IJNSC_ILi256EEENSC_ILi128EEENSB_IJNSC_ILi64EEEEEEEEENS_6half_tESM_NSA_8TiledMMAINSA_8MMA_AtomIJNSA_4SM904GMMA26MMA_64x128x16_F32F16F16_SSILNSQ_5MajorE0ELSS_0ELNSQ_7ScaleInE1ELST_1EEEEEENSA_6LayoutISE_NSB_IJNSC_ILi0EEESX_SX_EEEEENSB_IJNSA_10UnderscoreES10_S10_EEEEENS7_6detail26Sm90ImplicitGemmTileTraitsINSA_20SM90_TMA_LOAD_IM2COLENSA_14ComposedLayoutINSA_7SwizzleILi3ELi4ELi3EEENSA_18smem_ptr_flag_bitsILi16EEENSW_INSB_IJNSB_IJNSC_ILi8EEENSC_ILi32EEEEEENSB_IJSJ_SD_EEENSB_IJSD_NSC_ILi4EEEEEEEEENSB_IJNSB_IJSJ_NSC_ILi512EEEEEENSB_IJSD_SX_EEENSB_IJSX_NSC_ILi16384EEEEEEEEEEEEEvEENS14_INSA_13SM90_TMA_LOADENS16_IS18_S1A_NSW_INSB_IJNSB_IJS1B_NSC_ILi16EEEEEES1E_S1G_EEENSB_IJS1J_S1K_NSB_IJSX_NSC_ILi8192EEEEEEEEEEEEEvEEEENS_8epilogue10collective6detail29Sm90TmaWarpSpecializedAdapterINS23_15DefaultEpilogueISM_NSB_IJNSB_IJllllEEESD_SX_EEES28_NS22_6thread17LinearCombinationISM_Li1EffLNS29_9ScaleType4KindE0ELNS_15FloatRoundStyleE2ESM_EENS_4gemm15EpilogueDefaultEEEEEvvEEEEvNT_6ParamsE:
	.zero		1664


//--------------------- SYMBOLS --------------------------

	.type		.nv.reservedSmem.offset0,@object
	.size		.nv.reservedSmem.offset0,0x4
